// auto-generated by cutlass_sweep.gemm — config: {"arch": "sm_90", "cluster_m": 1, "cluster_n": 1, "dtype": "e5m2", "dtype_b": "e5m2", "layout": "nt", "stages": 3, "tile_k": 64, "tile_m": 128, "tile_n": 256}
#include "cutlass/cutlass.h"
#include "cutlass/gemm/collective/collective_builder.hpp"
#include "cutlass/gemm/device/gemm_universal_adapter.h"
#include "cutlass/gemm/kernel/gemm_universal.hpp"
#include "cutlass/epilogue/collective/collective_builder.hpp"

using ElemA = cutlass::float_e5m2_t;
using ElemB = cutlass::float_e5m2_t;
using ElemCD = cutlass::float_e5m2_t;
using Acc  = float;
using TileShape    = cute::Shape<cute::_128, cute::_256, cute::_64>;
using ClusterShape = cute::Shape<cute::_1, cute::_1, cute::_1>;

using CollectiveEpilogue = typename cutlass::epilogue::collective::CollectiveBuilder<
    cutlass::arch::Sm90, cutlass::arch::OpClassTensorOp,
    TileShape, ClusterShape,
    cutlass::epilogue::collective::EpilogueTileAuto,
    Acc, Acc,
    ElemCD, cutlass::layout::RowMajor, 128 / cutlass::sizeof_bits<ElemCD>::value,
    ElemCD, cutlass::layout::RowMajor, 128 / cutlass::sizeof_bits<ElemCD>::value,
    cutlass::epilogue::collective::EpilogueScheduleAuto
  >::CollectiveOp;

using CollectiveMainloop = typename cutlass::gemm::collective::CollectiveBuilder<
    cutlass::arch::Sm90, cutlass::arch::OpClassTensorOp,
    ElemA, cutlass::layout::RowMajor, 128 / cutlass::sizeof_bits<ElemA>::value,
    ElemB, cutlass::layout::ColumnMajor, 128 / cutlass::sizeof_bits<ElemB>::value,
    Acc,
    TileShape, ClusterShape,
    cutlass::gemm::collective::StageCount<3>,
    cutlass::gemm::collective::KernelScheduleAuto
  >::CollectiveOp;

using GemmKernel = cutlass::gemm::kernel::GemmUniversal<
    cute::Shape<int,int,int,int>,
    CollectiveMainloop,
    CollectiveEpilogue
>;
using Gemm = cutlass::gemm::device::GemmUniversalAdapter<GemmKernel>;

// Force the device kernel symbol into the cubin without needing a host main.
auto* _anchor = &cutlass::device_kernel<GemmKernel>;


// ===== COMPILED SASS (sm_90a) =====

	.target	sm_90a

	.elftype	@"ET_EXEC"


//--------------------- .note.nv.tkinfo           --------------------------
	.section	.note.nv.tkinfo,"",@"SHT_NOTE"
	.sectionflags	@"SHF_NOTE_NV_TKINFO"
	.tkinfo
        /*0018*/ 	.word	0x00000002
        /*0030*/ 	.string	""
        /*0030*/ 	.string	"ptxas"
        /*0030*/ 	.string	"Cuda compilation tools, release 13.0, V13.0.88"
        /*0030*/ 	.string	"Build cuda_13.0.r13.0/compiler.36424714_0"
        /*0030*/ 	.string	"-arch sm_90a -m 64 "



//--------------------- .note.nv.cuinfo           --------------------------
	.section	.note.nv.cuinfo,"",@"SHT_NOTE"
	.sectionflags	@"SHF_NOTE_NV_CUINFO"
        /*0018*/ 	.short	0x0002
        /*001a*/ 	.short	0x005a
        /*001c*/ 	.short	0x0082
	.zero		2


//--------------------- .nv.info                  --------------------------
	.section	.nv.info,"",@"SHT_CUDA_INFO"
	.align	4


	//----- nvinfo : EIATTR_REGCOUNT
	.align		4
        /*0000*/ 	.byte	0x04, 0x2f
        /*0002*/ 	.short	(.L_12 - .L_11)
	.align		4
.L_11:
        /*0004*/ 	.word	index@(_ZN7cutlass13device_kernelINS_4gemm6kernel13GemmUniversalIN4cute5tupleIJiiiiEEENS1_10collective13CollectiveMmaINS1_37MainloopSm90TmaGmmaWarpSpecializedFP8ILi3ENS5_IJNS4_1CILi1EEESB_SB_EEENS1_35KernelTmaWarpSpecializedCooperativeEEENS5_IJNSA_ILi128EEENSA_ILi256EEENSA_ILi64EEEEEENS_12float_e5m2_tENS5_IJlSB_lEEESJ_SK_NS4_8TiledMMAINS4_8MMA_AtomIJNS4_4SM904GMMA31MMA_64x256x32_F32E5M2E5M2_SS_TNILNSO_7ScaleInE1ELSQ_1EEEEEENS4_6LayoutINS5_IJNSA_ILi2EEESB_SB_EEENS5_IJSB_NSA_ILi0EEESW_EEEEENS5_IJNS4_10UnderscoreESZ_SZ_EEEEENS4_13SM90_TMA_LOADENS4_14ComposedLayoutINS4_7SwizzleILi2ELi4ELi3EEENS4_18smem_ptr_flag_bitsILi8EEENST_INS5_IJNSA_ILi8EEESH_EEENS5_IJSH_SB_EEEEEEEvNS4_8identityES12_S1C_vS1D_EENS_8epilogue10collective6detail29Sm90TmaWarpSpecializedAdapterINS1G_15DefaultEpilogueISJ_SK_SK_NS1F_6thread17LinearCombinationISJ_Li1EffLNS1K_9ScaleType4KindE0ELNS_15FloatRoundStyleE2ESJ_EENS1_15EpilogueDefaultEEEEEvvEEEEvNT_6ParamsE)
        /*0008*/ 	.word	0x000000a8


	//----- nvinfo : EIATTR_FRAME_SIZE
	.align		4
.L_12:
        /*000c*/ 	.byte	0x04, 0x11
        /*000e*/ 	.short	(.L_14 - .L_13)
	.align		4
.L_13:
        /*0010*/ 	.word	index@(_ZN7cutlass13device_kernelINS_4gemm6kernel13GemmUniversalIN4cute5tupleIJiiiiEEENS1_10collective13CollectiveMmaINS1_37MainloopSm90TmaGmmaWarpSpecializedFP8ILi3ENS5_IJNS4_1CILi1EEESB_SB_EEENS1_35KernelTmaWarpSpecializedCooperativeEEENS5_IJNSA_ILi128EEENSA_ILi256EEENSA_ILi64EEEEEENS_12float_e5m2_tENS5_IJlSB_lEEESJ_SK_NS4_8TiledMMAINS4_8MMA_AtomIJNS4_4SM904GMMA31MMA_64x256x32_F32E5M2E5M2_SS_TNILNSO_7ScaleInE1ELSQ_1EEEEEENS4_6LayoutINS5_IJNSA_ILi2EEESB_SB_EEENS5_IJSB_NSA_ILi0EEESW_EEEEENS5_IJNS4_10UnderscoreESZ_SZ_EEEEENS4_13SM90_TMA_LOADENS4_14ComposedLayoutINS4_7SwizzleILi2ELi4ELi3EEENS4_18smem_ptr_flag_bitsILi8EEENST_INS5_IJNSA_ILi8EEESH_EEENS5_IJSH_SB_EEEEEEEvNS4_8identityES12_S1C_vS1D_EENS_8epilogue10collective6detail29Sm90TmaWarpSpecializedAdapterINS1G_15DefaultEpilogueISJ_SK_SK_NS1F_6thread17LinearCombinationISJ_Li1EffLNS1K_9ScaleType4KindE0ELNS_15FloatRoundStyleE2ESJ_EENS1_15EpilogueDefaultEEEEEvvEEEEvNT_6ParamsE)
        /*0014*/ 	.word	0x00000100


	//----- nvinfo : EIATTR_MIN_STACK_SIZE
	.align		4
.L_14:
        /*0018*/ 	.byte	0x04, 0x12
        /*001a*/ 	.short	(.L_16 - .L_15)
	.align		4
.L_15:
        /*001c*/ 	.word	index@(_ZN7cutlass13device_kernelINS_4gemm6kernel13GemmUniversalIN4cute5tupleIJiiiiEEENS1_10collective13CollectiveMmaINS1_37MainloopSm90TmaGmmaWarpSpecializedFP8ILi3ENS5_IJNS4_1CILi1EEESB_SB_EEENS1_35KernelTmaWarpSpecializedCooperativeEEENS5_IJNSA_ILi128EEENSA_ILi256EEENSA_ILi64EEEEEENS_12float_e5m2_tENS5_IJlSB_lEEESJ_SK_NS4_8TiledMMAINS4_8MMA_AtomIJNS4_4SM904GMMA31MMA_64x256x32_F32E5M2E5M2_SS_TNILNSO_7ScaleInE1ELSQ_1EEEEEENS4_6LayoutINS5_IJNSA_ILi2EEESB_SB_EEENS5_IJSB_NSA_ILi0EEESW_EEEEENS5_IJNS4_10UnderscoreESZ_SZ_EEEEENS4_13SM90_TMA_LOADENS4_14ComposedLayoutINS4_7SwizzleILi2ELi4ELi3EEENS4_18smem_ptr_flag_bitsILi8EEENST_INS5_IJNSA_ILi8EEESH_EEENS5_IJSH_SB_EEEEEEEvNS4_8identityES12_S1C_vS1D_EENS_8epilogue10collective6detail29Sm90TmaWarpSpecializedAdapterINS1G_15DefaultEpilogueISJ_SK_SK_NS1F_6thread17LinearCombinationISJ_Li1EffLNS1K_9ScaleType4KindE0ELNS_15FloatRoundStyleE2ESJ_EENS1_15EpilogueDefaultEEEEEvvEEEEvNT_6ParamsE)
        /*0020*/ 	.word	0x00000100
.L_16:


//--------------------- .nv.compat                --------------------------
	.section	.nv.compat,"",@"SHT_CUDA_COMPAT_INFO"
	.align	4
        /*0000*/ 	.byte	0x02, 0x09, 0x01, 0x00, 0x02, 0x02, 0x04, 0x00, 0x02, 0x05, 0x05, 0x00, 0x03, 0x07, 0x01, 0x01
        /*0010*/ 	.byte	0x02, 0x03, 0x01, 0x00, 0x02, 0x06, 0x01, 0x00, 0x04, 0x0b, 0x08, 0x00, 0x00, 0x00, 0x00, 0x00
        /*0020*/ 	.byte	0x00, 0x00, 0x00, 0x00


//--------------------- .nv.info._ZN7cutlass13device_kernelINS_4gemm6kernel13GemmUniversalIN4cute5tupleIJiiiiEEENS1_10collective13CollectiveMmaINS1_37MainloopSm90TmaGmmaWarpSpecializedFP8ILi3ENS5_IJNS4_1CILi1EEESB_SB_EEENS1_35KernelTmaWarpSpecializedCooperativeEEENS5_IJNSA_ILi128EEENSA_ILi256EEENSA_ILi64EEEEEENS_12float_e5m2_tENS5_IJlSB_lEEESJ_SK_NS4_8TiledMMAINS4_8MMA_AtomIJNS4_4SM904GMMA31MMA_64x256x32_F32E5M2E5M2_SS_TNILNSO_7ScaleInE1ELSQ_1EEEEEENS4_6LayoutINS5_IJNSA_ILi2EEESB_SB_EEENS5_IJSB_NSA_ILi0EEESW_EEEEENS5_IJNS4_10UnderscoreESZ_SZ_EEEEENS4_13SM90_TMA_LOADENS4_14ComposedLayoutINS4_7SwizzleILi2ELi4ELi3EEENS4_18smem_ptr_flag_bitsILi8EEENST_INS5_IJNSA_ILi8EEESH_EEENS5_IJSH_SB_EEEEEEEvNS4_8identityES12_S1C_vS1D_EENS_8epilogue10collective6detail29Sm90TmaWarpSpecializedAdapterINS1G_15DefaultEpilogueISJ_SK_SK_NS1F_6thread17LinearCombinationISJ_Li1EffLNS1K_9ScaleType4KindE0ELNS_15FloatRoundStyleE2ESJ_EENS1_15EpilogueDefaultEEEEEvvEEEEvNT_6ParamsE --------------------------
	.section	.nv.info._ZN7cutlass13device_kernelINS_4gemm6kernel13GemmUniversalIN4cute5tupleIJiiiiEEENS1_10collective13CollectiveMmaINS1_37MainloopSm90TmaGmmaWarpSpecializedFP8ILi3ENS5_IJNS4_1CILi1EEESB_SB_EEENS1_35KernelTmaWarpSpecializedCooperativeEEENS5_IJNSA_ILi128EEENSA_ILi256EEENSA_ILi64EEEEEENS_12float_e5m2_tENS5_IJlSB_lEEESJ_SK_NS4_8TiledMMAINS4_8MMA_AtomIJNS4_4SM904GMMA31MMA_64x256x32_F32E5M2E5M2_SS_TNILNSO_7ScaleInE1ELSQ_1EEEEEENS4_6LayoutINS5_IJNSA_ILi2EEESB_SB_EEENS5_IJSB_NSA_ILi0EEESW_EEEEENS5_IJNS4_10UnderscoreESZ_SZ_EEEEENS4_13SM90_TMA_LOADENS4_14ComposedLayoutINS4_7SwizzleILi2ELi4ELi3EEENS4_18smem_ptr_flag_bitsILi8EEENST_INS5_IJNSA_ILi8EEESH_EEENS5_IJSH_SB_EEEEEEEvNS4_8identityES12_S1C_vS1D_EENS_8epilogue10collective6detail29Sm90TmaWarpSpecializedAdapterINS1G_15DefaultEpilogueISJ_SK_SK_NS1F_6thread17LinearCombinationISJ_Li1EffLNS1K_9ScaleType4KindE0ELNS_15FloatRoundStyleE2ESJ_EENS1_15EpilogueDefaultEEEEEvvEEEEvNT_6ParamsE,"",@"SHT_CUDA_INFO"
	.sectionflags	@""
	.align	4


	//----- nvinfo : EIATTR_CUDA_API_VERSION
	.align		4
        /*0000*/ 	.byte	0x04, 0x37
        /*0002*/ 	.short	(.L_18 - .L_17)
.L_17:
        /*0004*/ 	.word	0x00000082


	//----- nvinfo : EIATTR_KPARAM_INFO
	.align		4
.L_18:
        /*0008*/ 	.byte	0x04, 0x17
        /*000a*/ 	.short	(.L_20 - .L_19)
.L_19:
        /*000c*/ 	.word	0x00000000
        /*0010*/ 	.short	0x0000
        /*0012*/ 	.short	0x0070
        /*0014*/ 	.byte	0x00, 0xf0, 0x01, 0x10


	//----- nvinfo : EIATTR_SPARSE_MMA_MASK
	.align		4
.L_20:
        /*0018*/ 	.byte	0x03, 0x50
        /*001a*/ 	.short	0x0000


	//----- nvinfo : EIATTR_MAXREG_COUNT
	.align		4
        /*001c*/ 	.byte	0x03, 0x1b
        /*001e*/ 	.short	0x00a8


	//----- nvinfo : EIATTR_NUM_BARRIERS
	.align		4
        /*0020*/ 	.byte	0x02, 0x4c
        /*0022*/ 	.byte	0x01
	.zero		1


	//----- nvinfo : EIATTR_ANNOTATIONS
	.align		4
        /*0024*/ 	.byte	0x04, 0x55
        /*0026*/ 	.short	(.L_22 - .L_21)


	//   ....[0]....
.L_21:
        /*0028*/ 	.word	0x00000001
        /*002c*/ 	.byte	0x70, 0x05, 0x00, 0x00, 0x01, 0x00, 0x00, 0x00, 0x90, 0x05, 0x00, 0x00, 0x01, 0x00, 0x00, 0x00
        /* <DEDUP_REMOVED lines=193> */
        /*0c4c*/ 	.byte	0x60, 0xff, 0x00, 0x00


	//----- nvinfo : EIATTR_MERCURY_ISA_VERSION
	.align		4
.L_22:
        /*0c50*/ 	.byte	0x03, 0x5f
        /*0c52*/ 	.short	0x0101


	//----- nvinfo : EIATTR_INT_WARP_WIDE_INSTR_OFFSETS
	.align		4
        /*0c54*/ 	.byte	0x04, 0x31
        /*0c56*/ 	.short	(.L_24 - .L_23)


	//   ....[0]....
.L_23:
        /*0c58*/ 	.word	0x00000440


	//   ....[1]....
        /*0c5c*/ 	.word	0x00000450


	//   ....[2]....
        /*0c60*/ 	.word	0x00000580


	//----- nvinfo : EIATTR_COOP_GROUP_MASK_REGIDS
	.align		4
.L_24:
        /*0c64*/ 	.byte	0x04, 0x29
        /*0c66*/ 	.short	(.L_26 - .L_25)


	//   ....[0]....
.L_25:
        /*0c68*/ 	.word	0xffffffff


	//   ....[1]....
        /*0c6c*/ 	.word	0xffffffff


	//   ....[2]....
        /*0c70*/ 	.word	0xffffffff


	//   ....[3]....
        /*0c74*/ 	.word	0xffffffff


	//   ....[4]....
        /*0c78*/ 	.word	0xffffffff


	//----- nvinfo : EIATTR_COOP_GROUP_INSTR_OFFSETS
	.align		4
.L_26:
        /*0c7c*/ 	.byte	0x04, 0x28
        /*0c7e*/ 	.short	(.L_28 - .L_27)


	//   ....[0]....
.L_27:
        /*0c80*/ 	.word	0x00000070


	//   ....[1]....
        /*0c84*/ 	.word	0x00000080


	//   ....[2]....
        /*0c88*/ 	.word	0x000001a0


	//   ....[3]....
        /*0c8c*/ 	.word	0x00000390


	//   ....[4]....
        /*0c90*/ 	.word	0x000012d0


	//----- nvinfo : EIATTR_REG_RECONFIG
	.align		4
.L_28:
        /*0c94*/ 	.byte	0x01, 0x54
	.zero		2


	//----- nvinfo : EIATTR_MBARRIER_INSTR_OFFSETS
	.align		4
        /*0c98*/ 	.byte	0x04, 0x39
        /*0c9a*/ 	.short	(.L_30 - .L_29)


	//   ....[0]....
.L_29:
        /*0c9c*/ 	.word	0x00000320
        /*0ca0*/ 	.word	0x000000ff
        /*0ca4*/ 	.word	0x00000000
        /*0ca8*/ 	.short	0x0100
        /*0caa*/ 	.byte	0x09
	.zero		1


	//   ....[1]....
        /*0cac*/ 	.word	0x00000330
        /*0cb0*/ 	.word	0x000000ff
        /*0cb4*/ 	.word	0x00000018
        /*0cb8*/ 	.short	0x0100
        /*0cba*/ 	.byte	0x09
	.zero		1


	//   ....[2]....
        /*0cbc*/ 	.word	0x00000340
        /*0cc0*/ 	.word	0x000000ff
        /*0cc4*/ 	.word	0x00000008
        /*0cc8*/ 	.short	0x0100
        /*0cca*/ 	.byte	0x09
	.zero		1


	//   ....[3]....
        /*0ccc*/ 	.word	0x00000350
        /*0cd0*/ 	.word	0x000000ff
        /*0cd4*/ 	.word	0x00000020
        /*0cd8*/ 	.short	0x0100
        /*0cda*/ 	.byte	0x09
	.zero		1


	//   ....[4]....
        /*0cdc*/ 	.word	0x00000360
        /*0ce0*/ 	.word	0x000000ff
        /*0ce4*/ 	.word	0x00000010
        /*0ce8*/ 	.short	0x0100
        /*0cea*/ 	.byte	0x09
	.zero		1


	//   ....[5]....
        /*0cec*/ 	.word	0x00000370
        /*0cf0*/ 	.word	0x000000ff
        /*0cf4*/ 	.word	0x00000028
        /*0cf8*/ 	.short	0x0100
        /*0cfa*/ 	.byte	0x09
	.zero		1


	//   ....[6]....
        /*0cfc*/ 	.word	0x000005b0
        /*0d00*/ 	.word	0x000000ff
        /*0d04*/ 	.word	0x00000040
        /*0d08*/ 	.short	0x0100
        /*0d0a*/ 	.byte	0x06
	.zero		1


	//   ....[7]....
        /*0d0c*/ 	.word	0x000005c0
        /*0d10*/ 	.word	0x000000ff
        /*0d14*/ 	.word	0x00000048
        /*0d18*/ 	.short	0x0100
        /*0d1a*/ 	.byte	0x06
	.zero		1


	//   ....[8]....
        /*0d1c*/ 	.word	0x00001ae0
        /*0d20*/ 	.word	0x000000ff
        /*0d24*/ 	.word	0x00000000
        /*0d28*/ 	.short	0x010a
        /*0d2a*/ 	.byte	0x06
	.zero		1


	//   ....[9]....
        /*0d2c*/ 	.word	0x00001b20
        /*0d30*/ 	.word	0x000000ff
        /*0d34*/ 	.word	0x00000000
        /*0d38*/ 	.short	0x010a
        /*0d3a*/ 	.byte	0x06
	.zero		1


	//   ....[10]....
        /*0d3c*/ 	.word	0x00002d30
        /*0d40*/ 	.word	0x000000ff
        /*0d44*/ 	.word	0x00000000
        /*0d48*/ 	.short	0x010a
        /*0d4a*/ 	.byte	0x09
	.zero		1


	//   ....[11]....
        /*0d4c*/ 	.word	0x00002d70
        /*0d50*/ 	.word	0x000000ff
        /*0d54*/ 	.word	0x00000000
        /*0d58*/ 	.short	0x010a
        /*0d5a*/ 	.byte	0x09
	.zero		1


	//   ....[12]....
        /*0d5c*/ 	.word	0x00003d90
        /*0d60*/ 	.word	0x000000ff
        /*0d64*/ 	.word	0x00000000
        /*0d68*/ 	.short	0x0101
        /*0d6a*/ 	.byte	0x08
	.zero		1


	//   ....[13]....
        /*0d6c*/ 	.word	0x00004f60
        /*0d70*/ 	.word	0x000000ff
        /*0d74*/ 	.word	0x00000000
        /*0d78*/ 	.short	0x0101
        /*0d7a*/ 	.byte	0x08
	.zero		1


	//   ....[14]....
        /*0d7c*/ 	.word	0x0000f210
        /*0d80*/ 	.word	0x0000000d
        /*0d84*/ 	.word	0x00000018
        /*0d88*/ 	.short	0x010a
        /*0d8a*/ 	.byte	0x3f
	.zero		1


	//   ....[15]....
        /*0d8c*/ 	.word	0x0000f5d0
        /*0d90*/ 	.word	0x00000004
        /*0d94*/ 	.word	0x00000048
        /*0d98*/ 	.short	0x0101
        /*0d9a*/ 	.byte	0x3f
	.zero		1


	//   ....[16]....
        /*0d9c*/ 	.word	0x0000fd40
        /*0da0*/ 	.word	0x00000007
        /*0da4*/ 	.word	0x00000000
        /*0da8*/ 	.short	0x010a
        /*0daa*/ 	.byte	0x3f
	.zero		1


	//   ....[17]....
        /*0dac*/ 	.word	0x0000fdc0
        /*0db0*/ 	.word	0x00000009
        /*0db4*/ 	.word	0x00000000
        /*0db8*/ 	.short	0x010a
        /*0dba*/ 	.byte	0x3f
	.zero		1


	//   ....[18]....
        /*0dbc*/ 	.word	0x0000fe50
        /*0dc0*/ 	.word	0x00000003
        /*0dc4*/ 	.word	0x00000000
        /*0dc8*/ 	.short	0x010a
        /*0dca*/ 	.byte	0x3f
	.zero		1


	//   ....[19]....
        /*0dcc*/ 	.word	0x0000fec0
        /*0dd0*/ 	.word	0x00000003
        /*0dd4*/ 	.word	0x00000000
        /*0dd8*/ 	.short	0x010a
        /*0dda*/ 	.byte	0x3f
	.zero		1


	//   ....[20]....
        /*0ddc*/ 	.word	0x0000ff30
        /*0de0*/ 	.word	0x00000000
        /*0de4*/ 	.word	0x00000000
        /*0de8*/ 	.short	0x010a
        /*0dea*/ 	.byte	0x3f
	.zero		1


	//   ....[21]....
        /*0dec*/ 	.word	0x00010010
        /*0df0*/ 	.word	0x0000000d
        /*0df4*/ 	.word	0x00000018
        /*0df8*/ 	.short	0x010a
        /*0dfa*/ 	.byte	0x3f
	.zero		1


	//   ....[22]....
        /*0dfc*/ 	.word	0x000100f0
        /*0e00*/ 	.word	0x00000007
        /*0e04*/ 	.word	0x00000000
        /*0e08*/ 	.short	0x010a
        /*0e0a*/ 	.byte	0x3f
	.zero		1


	//   ....[23]....
        /*0e0c*/ 	.word	0x00010140
        /*0e10*/ 	.word	0x00000009
        /*0e14*/ 	.word	0x00000000
        /*0e18*/ 	.short	0x010a
        /*0e1a*/ 	.byte	0x3f
	.zero		1


	//----- nvinfo : EIATTR_NUM_MBARRIERS
	.align		4
.L_30:
        /*0e1c*/ 	.byte	0x03, 0x38
        /*0e1e*/ 	.short	0x0008


	//----- nvinfo : EIATTR_EXIT_INSTR_OFFSETS
	.align		4
        /*0e20*/ 	.byte	0x04, 0x1c
        /*0e22*/ 	.short	(.L_32 - .L_31)


	//   ....[0]....
.L_31:
        /*0e24*/ 	.word	0x00000620


	//   ....[1]....
        /*0e28*/ 	.word	0x00000f70


	//   ....[2]....
        /*0e2c*/ 	.word	0x0000e850


	//   ....[3]....
        /*0e30*/ 	.word	0x0000eea0


	//   ....[4]....
        /*0e34*/ 	.word	0x0000fea0


	//----- nvinfo : EIATTR_MAX_THREADS
	.align		4
.L_32:
        /*0e38*/ 	.byte	0x04, 0x05
        /*0e3a*/ 	.short	(.L_34 - .L_33)
.L_33:
        /*0e3c*/ 	.word	0x00000180
        /*0e40*/ 	.word	0x00000001
        /*0e44*/ 	.word	0x00000001


	//----- nvinfo : EIATTR_CRS_STACK_SIZE
	.align		4
.L_34:
        /*0e48*/ 	.byte	0x04, 0x1e
        /*0e4a*/ 	.short	(.L_36 - .L_35)
.L_35:
        /*0e4c*/ 	.word	0x00000000


	//----- nvinfo : EIATTR_CBANK_PARAM_SIZE
	.align		4
.L_36:
        /*0e50*/ 	.byte	0x03, 0x19
        /*0e52*/ 	.short	0x0470


	//----- nvinfo : EIATTR_PARAM_CBANK
	.align		4
        /*0e54*/ 	.byte	0x04, 0x0a
        /*0e56*/ 	.short	(.L_38 - .L_37)
	.align		4
.L_37:
        /*0e58*/ 	.word	index@(.nv.constant0._ZN7cutlass13device_kernelINS_4gemm6kernel13GemmUniversalIN4cute5tupleIJiiiiEEENS1_10collective13CollectiveMmaINS1_37MainloopSm90TmaGmmaWarpSpecializedFP8ILi3ENS5_IJNS4_1CILi1EEESB_SB_EEENS1_35KernelTmaWarpSpecializedCooperativeEEENS5_IJNSA_ILi128EEENSA_ILi256EEENSA_ILi64EEEEEENS_12float_e5m2_tENS5_IJlSB_lEEESJ_SK_NS4_8TiledMMAINS4_8MMA_AtomIJNS4_4SM904GMMA31MMA_64x256x32_F32E5M2E5M2_SS_TNILNSO_7ScaleInE1ELSQ_1EEEEEENS4_6LayoutINS5_IJNSA_ILi2EEESB_SB_EEENS5_IJSB_NSA_ILi0EEESW_EEEEENS5_IJNS4_10UnderscoreESZ_SZ_EEEEENS4_13SM90_TMA_LOADENS4_14ComposedLayoutINS4_7SwizzleILi2ELi4ELi3EEENS4_18smem_ptr_flag_bitsILi8EEENST_INS5_IJNSA_ILi8EEESH_EEENS5_IJSH_SB_EEEEEEEvNS4_8identityES12_S1C_vS1D_EENS_8epilogue10collective6detail29Sm90TmaWarpSpecializedAdapterINS1G_15DefaultEpilogueISJ_SK_SK_NS1F_6thread17LinearCombinationISJ_Li1EffLNS1K_9ScaleType4KindE0ELNS_15FloatRoundStyleE2ESJ_EENS1_15EpilogueDefaultEEEEEvvEEEEvNT_6ParamsE)
        /*0e5c*/ 	.short	0x0210
        /*0e5e*/ 	.short	0x0470


	//----- nvinfo : EIATTR_SW_WAR
	.align		4
.L_38:
        /*0e60*/ 	.byte	0x04, 0x36
        /*0e62*/ 	.short	(.L_40 - .L_39)
.L_39:
        /*0e64*/ 	.word	0x00000008
.L_40:


//--------------------- .nv.callgraph             --------------------------
	.section	.nv.callgraph,"",@"SHT_CUDA_CALLGRAPH"
	.align	4
	.sectionentsize	8
	.align		4
        /*0000*/ 	.word	0x00000000
	.align		4
        /*0004*/ 	.word	0xffffffff
	.align		4
        /*0008*/ 	.word	0x00000000
	.align		4
        /*000c*/ 	.word	0xfffffffe
	.align		4
        /*0010*/ 	.word	0x00000000
	.align		4
        /*0014*/ 	.word	0xfffffffd
	.align		4
        /*0018*/ 	.word	0x00000000
	.align		4
        /*001c*/ 	.word	0xfffffffc


//--------------------- .nv.constant4             --------------------------
	.section	.nv.constant4,"a",@progbits
	.align	8
	.align		8
.nv.constant4:
        /*0000*/ 	.dword	_ZN40_INTERNAL_cd1c468c_4_k_cu_c5d9ebc9_304954cuda3std3__45__cpo5beginE
	.align		8
        /*0008*/ 	.dword	_ZN40_INTERNAL_cd1c468c_4_k_cu_c5d9ebc9_304954cuda3std3__45__cpo3endE
	.align		8
        /*0010*/ 	.dword	_ZN40_INTERNAL_cd1c468c_4_k_cu_c5d9ebc9_304954cuda3std3__45__cpo6cbeginE
	.align		8
        /*0018*/ 	.dword	_ZN40_INTERNAL_cd1c468c_4_k_cu_c5d9ebc9_304954cuda3std3__45__cpo4cendE
	.align		8
        /*0020*/ 	.dword	_ZN40_INTERNAL_cd1c468c_4_k_cu_c5d9ebc9_304954cuda3std3__442_GLOBAL__N__cd1c468c_4_k_cu_c5d9ebc9_304956ignoreE
	.align		8
        /*0028*/ 	.dword	_ZN40_INTERNAL_cd1c468c_4_k_cu_c5d9ebc9_304954cuda3std3__419piecewise_constructE
	.align		8
        /*0030*/ 	.dword	_ZN40_INTERNAL_cd1c468c_4_k_cu_c5d9ebc9_304954cuda3std3__48in_placeE
	.align		8
        /*0038*/ 	.dword	_ZN40_INTERNAL_cd1c468c_4_k_cu_c5d9ebc9_304954cuda3std6ranges3__45__cpo4swapE
	.align		8
        /*0040*/ 	.dword	_ZN40_INTERNAL_cd1c468c_4_k_cu_c5d9ebc9_304954cuda3std6ranges3__45__cpo9iter_moveE
	.align		8
        /*0048*/ 	.dword	_ZN40_INTERNAL_cd1c468c_4_k_cu_c5d9ebc9_304954cute7productE
	.align		8
        /*0050*/ 	.dword	_ZN40_INTERNAL_cd1c468c_4_k_cu_c5d9ebc9_304954cute1_E


//--------------------- .text._ZN7cutlass13device_kernelINS_4gemm6kernel13GemmUniversalIN4cute5tupleIJiiiiEEENS1_10collective13CollectiveMmaINS1_37MainloopSm90TmaGmmaWarpSpecializedFP8ILi3ENS5_IJNS4_1CILi1EEESB_SB_EEENS1_35KernelTmaWarpSpecializedCooperativeEEENS5_IJNSA_ILi128EEENSA_ILi256EEENSA_ILi64EEEEEENS_12float_e5m2_tENS5_IJlSB_lEEESJ_SK_NS4_8TiledMMAINS4_8MMA_AtomIJNS4_4SM904GMMA31MMA_64x256x32_F32E5M2E5M2_SS_TNILNSO_7ScaleInE1ELSQ_1EEEEEENS4_6LayoutINS5_IJNSA_ILi2EEESB_SB_EEENS5_IJSB_NSA_ILi0EEESW_EEEEENS5_IJNS4_10UnderscoreESZ_SZ_EEEEENS4_13SM90_TMA_LOADENS4_14ComposedLayoutINS4_7SwizzleILi2ELi4ELi3EEENS4_18smem_ptr_flag_bitsILi8EEENST_INS5_IJNSA_ILi8EEESH_EEENS5_IJSH_SB_EEEEEEEvNS4_8identityES12_S1C_vS1D_EENS_8epilogue10collective6detail29Sm90TmaWarpSpecializedAdapterINS1G_15DefaultEpilogueISJ_SK_SK_NS1F_6thread17LinearCombinationISJ_Li1EffLNS1K_9ScaleType4KindE0ELNS_15FloatRoundStyleE2ESJ_EENS1_15EpilogueDefaultEEEEEvvEEEEvNT_6ParamsE --------------------------
	.section	.text._ZN7cutlass13device_kernelINS_4gemm6kernel13GemmUniversalIN4cute5tupleIJiiiiEEENS1_10collective13CollectiveMmaINS1_37MainloopSm90TmaGmmaWarpSpecializedFP8ILi3ENS5_IJNS4_1CILi1EEESB_SB_EEENS1_35KernelTmaWarpSpecializedCooperativeEEENS5_IJNSA_ILi128EEENSA_ILi256EEENSA_ILi64EEEEEENS_12float_e5m2_tENS5_IJlSB_lEEESJ_SK_NS4_8TiledMMAINS4_8MMA_AtomIJNS4_4SM904GMMA31MMA_64x256x32_F32E5M2E5M2_SS_TNILNSO_7ScaleInE1ELSQ_1EEEEEENS4_6LayoutINS5_IJNSA_ILi2EEESB_SB_EEENS5_IJSB_NSA_ILi0EEESW_EEEEENS5_IJNS4_10UnderscoreESZ_SZ_EEEEENS4_13SM90_TMA_LOADENS4_14ComposedLayoutINS4_7SwizzleILi2ELi4ELi3EEENS4_18smem_ptr_flag_bitsILi8EEENST_INS5_IJNSA_ILi8EEESH_EEENS5_IJSH_SB_EEEEEEEvNS4_8identityES12_S1C_vS1D_EENS_8epilogue10collective6detail29Sm90TmaWarpSpecializedAdapterINS1G_15DefaultEpilogueISJ_SK_SK_NS1F_6thread17LinearCombinationISJ_Li1EffLNS1K_9ScaleType4KindE0ELNS_15FloatRoundStyleE2ESJ_EENS1_15EpilogueDefaultEEEEEvvEEEEvNT_6ParamsE,"ax",@progbits
	.align	128
.text._ZN7cutlass13device_kernelINS_4gemm6kernel13GemmUniversalIN4cute5tupleIJiiiiEEENS1_10collective13CollectiveMmaINS1_37MainloopSm90TmaGmmaWarpSpecializedFP8ILi3ENS5_IJNS4_1CILi1EEESB_SB_EEENS1_35KernelTmaWarpSpecializedCooperativeEEENS5_IJNSA_ILi128EEENSA_ILi256EEENSA_ILi64EEEEEENS_12float_e5m2_tENS5_IJlSB_lEEESJ_SK_NS4_8TiledMMAINS4_8MMA_AtomIJNS4_4SM904GMMA31MMA_64x256x32_F32E5M2E5M2_SS_TNILNSO_7ScaleInE1ELSQ_1EEEEEENS4_6LayoutINS5_IJNSA_ILi2EEESB_SB_EEENS5_IJSB_NSA_ILi0EEESW_EEEEENS5_IJNS4_10UnderscoreESZ_SZ_EEEEENS4_13SM90_TMA_LOADENS4_14ComposedLayoutINS4_7SwizzleILi2ELi4ELi3EEENS4_18smem_ptr_flag_bitsILi8EEENST_INS5_IJNSA_ILi8EEESH_EEENS5_IJSH_SB_EEEEEEEvNS4_8identityES12_S1C_vS1D_EENS_8epilogue10collective6detail29Sm90TmaWarpSpecializedAdapterINS1G_15DefaultEpilogueISJ_SK_SK_NS1F_6thread17LinearCombinationISJ_Li1EffLNS1K_9ScaleType4KindE0ELNS_15FloatRoundStyleE2ESJ_EENS1_15EpilogueDefaultEEEEEvvEEEEvNT_6ParamsE:
        .type           _ZN7cutlass13device_kernelINS_4gemm6kernel13GemmUniversalIN4cute5tupleIJiiiiEEENS1_10collective13CollectiveMmaINS1_37MainloopSm90TmaGmmaWarpSpecializedFP8ILi3ENS5_IJNS4_1CILi1EEESB_SB_EEENS1_35KernelTmaWarpSpecializedCooperativeEEENS5_IJNSA_ILi128EEENSA_ILi256EEENSA_ILi64EEEEEENS_12float_e5m2_tENS5_IJlSB_lEEESJ_SK_NS4_8TiledMMAINS4_8MMA_AtomIJNS4_4SM904GMMA31MMA_64x256x32_F32E5M2E5M2_SS_TNILNSO_7ScaleInE1ELSQ_1EEEEEENS4_6LayoutINS5_IJNSA_ILi2EEESB_SB_EEENS5_IJSB_NSA_ILi0EEESW_EEEEENS5_IJNS4_10UnderscoreESZ_SZ_EEEEENS4_13SM90_TMA_LOADENS4_14ComposedLayoutINS4_7SwizzleILi2ELi4ELi3EEENS4_18smem_ptr_flag_bitsILi8EEENST_INS5_IJNSA_ILi8EEESH_EEENS5_IJSH_SB_EEEEEEEvNS4_8identityES12_S1C_vS1D_EENS_8epilogue10collective6detail29Sm90TmaWarpSpecializedAdapterINS1G_15DefaultEpilogueISJ_SK_SK_NS1F_6thread17LinearCombinationISJ_Li1EffLNS1K_9ScaleType4KindE0ELNS_15FloatRoundStyleE2ESJ_EENS1_15EpilogueDefaultEEEEEvvEEEEvNT_6ParamsE,@function
        .size           _ZN7cutlass13device_kernelINS_4gemm6kernel13GemmUniversalIN4cute5tupleIJiiiiEEENS1_10collective13CollectiveMmaINS1_37MainloopSm90TmaGmmaWarpSpecializedFP8ILi3ENS5_IJNS4_1CILi1EEESB_SB_EEENS1_35KernelTmaWarpSpecializedCooperativeEEENS5_IJNSA_ILi128EEENSA_ILi256EEENSA_ILi64EEEEEENS_12float_e5m2_tENS5_IJlSB_lEEESJ_SK_NS4_8TiledMMAINS4_8MMA_AtomIJNS4_4SM904GMMA31MMA_64x256x32_F32E5M2E5M2_SS_TNILNSO_7ScaleInE1ELSQ_1EEEEEENS4_6LayoutINS5_IJNSA_ILi2EEESB_SB_EEENS5_IJSB_NSA_ILi0EEESW_EEEEENS5_IJNS4_10UnderscoreESZ_SZ_EEEEENS4_13SM90_TMA_LOADENS4_14ComposedLayoutINS4_7SwizzleILi2ELi4ELi3EEENS4_18smem_ptr_flag_bitsILi8EEENST_INS5_IJNSA_ILi8EEESH_EEENS5_IJSH_SB_EEEEEEEvNS4_8identityES12_S1C_vS1D_EENS_8epilogue10collective6detail29Sm90TmaWarpSpecializedAdapterINS1G_15DefaultEpilogueISJ_SK_SK_NS1F_6thread17LinearCombinationISJ_Li1EffLNS1K_9ScaleType4KindE0ELNS_15FloatRoundStyleE2ESJ_EENS1_15EpilogueDefaultEEEEEvvEEEEvNT_6ParamsE,(.L_x_327 - _ZN7cutlass13device_kernelINS_4gemm6kernel13GemmUniversalIN4cute5tupleIJiiiiEEENS1_10collective13CollectiveMmaINS1_37MainloopSm90TmaGmmaWarpSpecializedFP8ILi3ENS5_IJNS4_1CILi1EEESB_SB_EEENS1_35KernelTmaWarpSpecializedCooperativeEEENS5_IJNSA_ILi128EEENSA_ILi256EEENSA_ILi64EEEEEENS_12float_e5m2_tENS5_IJlSB_lEEESJ_SK_NS4_8TiledMMAINS4_8MMA_AtomIJNS4_4SM904GMMA31MMA_64x256x32_F32E5M2E5M2_SS_TNILNSO_7ScaleInE1ELSQ_1EEEEEENS4_6LayoutINS5_IJNSA_ILi2EEESB_SB_EEENS5_IJSB_NSA_ILi0EEESW_EEEEENS5_IJNS4_10UnderscoreESZ_SZ_EEEEENS4_13SM90_TMA_LOADENS4_14ComposedLayoutINS4_7SwizzleILi2ELi4ELi3EEENS4_18smem_ptr_flag_bitsILi8EEENST_INS5_IJNSA_ILi8EEESH_EEENS5_IJSH_SB_EEEEEEEvNS4_8identityES12_S1C_vS1D_EENS_8epilogue10collective6detail29Sm90TmaWarpSpecializedAdapterINS1G_15DefaultEpilogueISJ_SK_SK_NS1F_6thread17LinearCombinationISJ_Li1EffLNS1K_9ScaleType4KindE0ELNS_15FloatRoundStyleE2ESJ_EENS1_15EpilogueDefaultEEEEEvvEEEEvNT_6ParamsE)
        .other          _ZN7cutlass13device_kernelINS_4gemm6kernel13GemmUniversalIN4cute5tupleIJiiiiEEENS1_10collective13CollectiveMmaINS1_37MainloopSm90TmaGmmaWarpSpecializedFP8ILi3ENS5_IJNS4_1CILi1EEESB_SB_EEENS1_35KernelTmaWarpSpecializedCooperativeEEENS5_IJNSA_ILi128EEENSA_ILi256EEENSA_ILi64EEEEEENS_12float_e5m2_tENS5_IJlSB_lEEESJ_SK_NS4_8TiledMMAINS4_8MMA_AtomIJNS4_4SM904GMMA31MMA_64x256x32_F32E5M2E5M2_SS_TNILNSO_7ScaleInE1ELSQ_1EEEEEENS4_6LayoutINS5_IJNSA_ILi2EEESB_SB_EEENS5_IJSB_NSA_ILi0EEESW_EEEEENS5_IJNS4_10UnderscoreESZ_SZ_EEEEENS4_13SM90_TMA_LOADENS4_14ComposedLayoutINS4_7SwizzleILi2ELi4ELi3EEENS4_18smem_ptr_flag_bitsILi8EEENST_INS5_IJNSA_ILi8EEESH_EEENS5_IJSH_SB_EEEEEEEvNS4_8identityES12_S1C_vS1D_EENS_8epilogue10collective6detail29Sm90TmaWarpSpecializedAdapterINS1G_15DefaultEpilogueISJ_SK_SK_NS1F_6thread17LinearCombinationISJ_Li1EffLNS1K_9ScaleType4KindE0ELNS_15FloatRoundStyleE2ESJ_EENS1_15EpilogueDefaultEEEEEvvEEEEvNT_6ParamsE,@"STO_CUDA_ENTRY STV_DEFAULT"
_ZN7cutlass13device_kernelINS_4gemm6kernel13GemmUniversalIN4cute5tupleIJiiiiEEENS1_10collective13CollectiveMmaINS1_37MainloopSm90TmaGmmaWarpSpecializedFP8ILi3ENS5_IJNS4_1CILi1EEESB_SB_EEENS1_35KernelTmaWarpSpecializedCooperativeEEENS5_IJNSA_ILi128EEENSA_ILi256EEENSA_ILi64EEEEEENS_12float_e5m2_tENS5_IJlSB_lEEESJ_SK_NS4_8TiledMMAINS4_8MMA_AtomIJNS4_4SM904GMMA31MMA_64x256x32_F32E5M2E5M2_SS_TNILNSO_7ScaleInE1ELSQ_1EEEEEENS4_6LayoutINS5_IJNSA_ILi2EEESB_SB_EEENS5_IJSB_NSA_ILi0EEESW_EEEEENS5_IJNS4_10UnderscoreESZ_SZ_EEEEENS4_13SM90_TMA_LOADENS4_14ComposedLayoutINS4_7SwizzleILi2ELi4ELi3EEENS4_18smem_ptr_flag_bitsILi8EEENST_INS5_IJNSA_ILi8EEESH_EEENS5_IJSH_SB_EEEEEEEvNS4_8identityES12_S1C_vS1D_EENS_8epilogue10collective6detail29Sm90TmaWarpSpecializedAdapterINS1G_15DefaultEpilogueISJ_SK_SK_NS1F_6thread17LinearCombinationISJ_Li1EffLNS1K_9ScaleType4KindE0ELNS_15FloatRoundStyleE2ESJ_EENS1_15EpilogueDefaultEEEEEvvEEEEvNT_6ParamsE:
[----:B------:R-:W0:Y:S02]  /*0000*/  LDC R1, c[0x0][0x28] ;  /* 0x00000a00ff017b82 */ /* 0x000e240000000800 */
[----:B0-----:R-:W-:Y:S01]  /*0010*/  VIADD R1, R1, 0xffffff00 ;  /* 0xffffff0001017836 */ /* 0x001fe20000000000 */
[----:B------:R-:W0:Y:S01]  /*0020*/  S2R R2, SR_TID.X ;  /* 0x0000000000027919 */ /* 0x000e220000002100 */
[----:B------:R-:W-:Y:S01]  /*0030*/  ELECT P0, URZ, PT ;  /* 0x00000000003f782f */ /* 0x000fe20003800000 */
[----:B------:R-:W-:Y:S01]  /*0040*/  BSSY B0, `(.L_x_0) ;  /* 0x0000015000007945 */ /* 0x000fe20003800000 */
[--C-:B0-----:R-:W-:Y:S02]  /*0050*/  SHF.R.U32.HI R0, RZ, 0x5, R2.reuse ;  /* 0x00000005ff007819 */ /* 0x101fe40000011602 */
[----:B------:R-:W-:-:S03]  /*0060*/  SHF.R.U32.HI R2, RZ, 0x7, R2 ;  /* 0x00000007ff027819 */ /* 0x000fc60000011602 */
[----:B------:R-:W0:Y:S04]  /*0070*/  SHFL.IDX PT, R3, R0, RZ, 0x1f ;  /* 0x00001fff00037589 */ /* 0x000e2800000e0000 */
[----:B------:R-:W1:Y:S01]  /*0080*/  SHFL.IDX PT, R2, R2, RZ, 0x1f ;  /* 0x00001fff02027589 */ /* 0x000e6200000e0000 */
[----:B0-----:R-:W-:Y:S02]  /*0090*/  R2UR UR4, R3 ;  /* 0x00000000030472ca */ /* 0x001fe400000e0000 */
[----:B-1----:R-:W-:-:S11]  /*00a0*/  R2UR UR6, R2 ;  /* 0x00000000020672ca */ /* 0x002fd600000e0000 */
[----:B------:R-:W-:Y:S02]  /*00b0*/  USHF.R.S32.HI UR5, URZ, 0x1f, UR4 ;  /* 0x0000001f3f057899 */ /* 0x000fe40008011404 */
[----:B------:R-:W-:Y:S02]  /*00c0*/  ISETP.NE.OR P0, PT, RZ, UR4, !P0 ;  /* 0x00000004ff007c0c */ /* 0x000fe4000c705670 */
[----:B------:R-:W-:-:S04]  /*00d0*/  ULEA.HI UR5, UR5, UR4, URZ, 0x2 ;  /* 0x0000000405057291 */ /* 0x000fc8000f8f103f */
[----:B------:R-:W-:-:S04]  /*00e0*/  ULOP3.LUT UR5, UR5, 0xfffffffc, URZ, 0xc0, !UPT ;  /* 0xfffffffc05057892 */ /* 0x000fc8000f8ec03f */
[----:B------:R-:W-:-:S03]  /*00f0*/  UIADD3 UR8, UR4, -UR5, URZ ;  /* 0x8000000504087290 */ /* 0x000fc6000fffe03f */
[----:B------:R-:W-:Y:S09]  /*0100*/  @P0 BRA `(.L_x_1) ;  /* 0x0000000000200947 */ /* 0x000ff20003800000 */
[----:B------:R-:W-:Y:S02]  /*0110*/  ULDC.64 UR4, c[0x0][0x198] ;  /* 0x0000660000047ab9 */ /* 0x000fe40000000a00 */
[----:B------:R-:W-:Y:S02]  /*0120*/  UIADD3 UR10, UP0, UR4, 0xf0, URZ ;  /* 0x000000f0040a7890 */ /* 0x000fe4000ff1e03f */
[----:B------:R-:W-:Y:S02]  /*0130*/  UIADD3 UR4, UP1, UR4, 0x1f0, URZ ;  /* 0x000001f004047890 */ /* 0x000fe4000ff3e03f */
[----:B------:R-:W-:Y:S02]  /*0140*/  UIADD3.X UR11, URZ, UR5, URZ, UP0, !UPT ;  /* 0x000000053f0b7290 */ /* 0x000fe400087fe43f */
[----:B------:R-:W-:-:S07]  /*0150*/  UIADD3.X UR5, URZ, UR5, URZ, UP1, !UPT ;  /* 0x000000053f057290 */ /* 0x000fce0008ffe43f */
[----:B------:R0:W-:Y:S02]  /*0160*/  UTMACCTL.PF [UR10] ;  /* 0x000000000a0079b9 */ /* 0x0001e40008040000 */
[----:B------:R0:W-:Y:S02]  /*0170*/  UTMACCTL.PF [UR4] ;  /* 0x00000000040079b9 */ /* 0x0001e40008040000 */
[----:B0-----:R-:W-:Y:S01]  /*0180*/  NOP ;  /* 0x0000000000007918 */ /* 0x001fe20000000000 */
.L_x_1:
[----:B------:R-:W-:Y:S05]  /*0190*/  BSYNC B0 ;  /* 0x0000000000007941 */ /* 0x000fea0003800000 */
.L_x_0:
[----:B------:R-:W0:Y:S01]  /*01a0*/  SHFL.IDX PT, R2, R0, RZ, 0x1f ;  /* 0x00001fff00027589 */ /* 0x000e2200000e0000 */
[----:B------:R-:W-:Y:S01]  /*01b0*/  UISETP.NE.AND UP0, UPT, UR8, 0x3, UPT ;  /* 0x000000030800788c */ /* 0x000fe2000bf05270 */
[----:B------:R-:W-:Y:S01]  /*01c0*/  ISETP.NE.AND P1, PT, RZ, UR6, PT ;  /* 0x00000006ff007c0c */ /* 0x000fe2000bf25270 */
[----:B------:R-:W-:Y:S02]  /*01d0*/  UIADD3 UR10, UR6, -0x1, URZ ;  /* 0xffffffff060a7890 */ /* 0x000fe4000fffe03f */
[----:B------:R-:W-:Y:S02]  /*01e0*/  UISETP.EQ.OR UP0, UPT, UR8, URZ, !UP0 ;  /* 0x0000003f0800728c */ /* 0x000fe4000c702670 */
[----:B------:R-:W-:Y:S02]  /*01f0*/  UISETP.GE.U32.AND UP1, UPT, UR10, 0x2, UPT ;  /* 0x000000020a00788c */ /* 0x000fe4000bf26070 */
[----:B------:R-:W-:-:S04]  /*0200*/  UISETP.EQ.AND UP0, UPT, UR6, URZ, UP0 ;  /* 0x0000003f0600728c */ /* 0x000fc80008702270 */
[----:B------:R-:W-:-:S04]  /*0210*/  USEL UR13, URZ, 0x1, !UP0 ;  /* 0x000000013f0d7887 */ /* 0x000fc8000c000000 */
[----:B------:R-:W-:Y:S01]  /*0220*/  USEL UR13, UR13, 0x2, UP1 ;  /* 0x000000020d0d7887 */ /* 0x000fe20008800000 */
[----:B0-----:R-:W-:-:S13]  /*0230*/  ISETP.NE.AND P0, PT, R2, RZ, PT ;  /* 0x000000ff0200720c */ /* 0x001fda0003f05270 */
[----:B------:R-:W-:Y:S05]  /*0240*/  @P0 BRA `(.L_x_2) ;  /* 0x0000000000500947 */ /* 0x000fea0003800000 */
[----:B------:R-:W0:Y:S01]  /*0250*/  S2UR UR9, SR_CgaCtaId ;  /* 0x00000000000979c3 */ /* 0x000e220000008800 */
[----:B------:R-:W-:Y:S01]  /*0260*/  UMOV UR4, 0x400 ;  /* 0x0000040000047882 */ /* 0x000fe20000000000 */
[----:B------:R-:W-:Y:S01]  /*0270*/  UMOV UR5, 0x1 ;  /* 0x0000000100057882 */ /* 0x000fe20000000000 */
[----:B------:R-:W-:Y:S01]  /*0280*/  UMOV UR6, 0x100 ;  /* 0x0000010000067882 */ /* 0x000fe20000000000 */
[----:B------:R-:W-:Y:S01]  /*0290*/  ELECT P0, URZ, PT ;  /* 0x00000000003f782f */ /* 0x000fe20003800000 */
[----:B------:R-:W-:-:S04]  /*02a0*/  UIADD3 UR6, -UR6, 0x100000, URZ ;  /* 0x0010000006067890 */ /* 0x000fc8000fffe13f */
[----:B------:R-:W-:Y:S02]  /*02b0*/  USHF.L.U32 UR7, UR6, 0xb, URZ ;  /* 0x0000000b06077899 */ /* 0x000fe4000800063f */
[----:B------:R-:W-:Y:S02]  /*02c0*/  USHF.L.U32 UR6, UR6, 0x1, URZ ;  /* 0x0000000106067899 */ /* 0x000fe4000800063f */
[----:B0-----:R-:W-:Y:S02]  /*02d0*/  ULEA UR9, UR9, UR4, 0x18 ;  /* 0x0000000409097291 */ /* 0x001fe4000f8ec03f */
[----:B------:R-:W-:-:S04]  /*02e0*/  UIADD3 UR4, -UR5, 0x100000, URZ ;  /* 0x0010000005047890 */ /* 0x000fc8000fffe13f */
[----:B------:R-:W-:Y:S02]  /*02f0*/  USHF.L.U32 UR5, UR4, 0xb, URZ ;  /* 0x0000000b04057899 */ /* 0x000fe4000800063f */
[----:B------:R-:W-:Y:S01]  /*0300*/  USHF.L.U32 UR4, UR4, 0x1, URZ ;  /* 0x0000000104047899 */ /* 0x000fe2000800063f */
[----:B------:R-:W0:Y:S11]  /*0310*/  FENCE.VIEW.ASYNC.S ;  /* 0x00000000000073c6 */ /* 0x000e360000000000 */
[----:B0-----:R0:W1:Y:S01]  /*0320*/  SYNCS.EXCH.64 URZ, [UR9], UR4 ;  /* 0x00000004093f75b2 */ /* 0x0010620008000100 */
[----:B------:R0:W2:Y:S01]  /*0330*/  SYNCS.EXCH.64 URZ, [UR9+0x18], UR6 ;  /* 0x00001806093f75b2 */ /* 0x0000a20008000100 */
[----:B------:R0:W3:Y:S01]  /*0340*/  SYNCS.EXCH.64 URZ, [UR9+0x8], UR4 ;  /* 0x00000804093f75b2 */ /* 0x0000e20008000100 */
[----:B------:R0:W4:Y:S01]  /*0350*/  SYNCS.EXCH.64 URZ, [UR9+0x20], UR6 ;  /* 0x00002006093f75b2 */ /* 0x0001220008000100 */
[----:B------:R0:W0:Y:S01]  /*0360*/  SYNCS.EXCH.64 URZ, [UR9+0x10], UR4 ;  /* 0x00001004093f75b2 */ /* 0x0000220008000100 */
[----:B------:R0:W0:Y:S01]  /*0370*/  SYNCS.EXCH.64 URZ, [UR9+0x28], UR6 ;  /* 0x00002806093f75b2 */ /* 0x0000220008000100 */
[----:B------:R-:W-:Y:S01]  /*0380*/  NOP ;  /* 0x0000000000007918 */ /* 0x000fe20000000000 */
.L_x_2:
[----:B------:R-:W5:Y:S01]  /*0390*/  SHFL.IDX PT, R0, R0, RZ, 0x1f ;  /* 0x00001fff00007589 */ /* 0x000f6200000e0000 */
[----:B------:R-:W1:Y:S01]  /*03a0*/  LDC R2, c[0x0][0x65c] ;  /* 0x00019700ff027b82 */ /* 0x000e620000000800 */
[----:B------:R-:W-:Y:S01]  /*03b0*/  ELECT P0, URZ, PT ;  /* 0x00000000003f782f */ /* 0x000fe20003800000 */
[----:B------:R-:W-:Y:S01]  /*03c0*/  IMAD.MOV.U32 R3, RZ, RZ, RZ ;  /* 0x000000ffff037224 */ /* 0x000fe200078e00ff */
[----:B0-----:R-:W-:Y:S01]  /*03d0*/  UMOV UR4, 0x20 ;  /* 0x0000002000047882 */ /* 0x001fe20000000000 */
[----:B------:R-:W-:Y:S01]  /*03e0*/  NOP ;  /* 0x0000000000007918 */ /* 0x000fe20000000000 */
[----:B------:R-:W-:Y:S01]  /*03f0*/  NOP ;  /* 0x0000000000007918 */ /* 0x000fe20000000000 */
[----:B-----5:R-:W-:Y:S02]  /*0400*/  ISETP.NE.OR P0, PT, R0, RZ, !P0 ;  /* 0x000000ff0000720c */ /* 0x020fe40004705670 */
[----:B-1----:R-:W-:Y:S01]  /*0410*/  ISETP.NE.AND P2, PT, R2, 0x1, PT ;  /* 0x000000010200780c */ /* 0x002fe20003f45270 */
[----:B------:R-:W0:Y:S01]  /*0420*/  S2R R0, SR_CTAID.Y ;  /* 0x0000000000007919 */ /* 0x000e220000002600 */
[----:B------:R-:W1:Y:S09]  /*0430*/  S2R R2, SR_CTAID.X ;  /* 0x0000000000027919 */ /* 0x000e720000002500 */
[----:B------:R-:W-:Y:S01]  /*0440*/  VOTEU.ALL UP0, P0 ;  /* 0x00000000003f7886 */ /* 0x000fe20000000000 */
[----:B------:R-:W-:Y:S01]  /*0450*/  VOTEU.ALL UP1, P0 ;  /* 0x00000000003f7886 */ /* 0x000fe20000020000 */
[----:B------:R-:W1:Y:S01]  /*0460*/  @P2 LDC R7, c[0x0][0x10] ;  /* 0x00000400ff072b82 */ /* 0x000e620000000800 */
[----:B------:R-:W-:-:S02]  /*0470*/  @P2 IMAD.MOV.U32 R5, RZ, RZ, RZ ;  /* 0x000000ffff052224 */ /* 0x000fc400078e00ff */
[----:B------:R-:W-:Y:S01]  /*0480*/  @P2 IMAD.MOV.U32 R11, RZ, RZ, RZ ;  /* 0x000000ffff0b2224 */ /* 0x000fe200078e00ff */
[----:B------:R-:W-:Y:S01]  /*0490*/  @!UP0 UMOV UR6, 0x400 ;  /* 0x0000040000068882 */ /* 0x000fe20000000000 */
[----:B------:R-:W-:-:S04]  /*04a0*/  @!UP0 UIADD3 UR4, -UR4, 0x100000, URZ ;  /* 0x0010000004048890 */ /* 0x000fc8000fffe13f */
[----:B------:R-:W-:Y:S02]  /*04b0*/  @!UP0 USHF.L.U32 UR5, UR4, 0xb, URZ ;  /* 0x0000000b04058899 */ /* 0x000fe4000800063f */
[----:B------:R-:W-:Y:S01]  /*04c0*/  @!UP0 USHF.L.U32 UR4, UR4, 0x1, URZ ;  /* 0x0000000104048899 */ /* 0x000fe2000800063f */
[----:B------:R-:W5:Y:S08]  /*04d0*/  @!P2 LDC R9, c[0x0][0xc] ;  /* 0x00000300ff09ab82 */ /* 0x000f700000000800 */
[----:B------:R-:W2:Y:S01]  /*04e0*/  @!UP0 S2UR UR7, SR_CgaCtaId ;  /* 0x00000000000789c3 */ /* 0x000ea20000008800 */
[----:B0-----:R-:W-:-:S04]  /*04f0*/  @P2 IMAD.MOV.U32 R4, RZ, RZ, R0 ;  /* 0x000000ffff042224 */ /* 0x001fc800078e0000 */
[----:B-1----:R-:W-:-:S04]  /*0500*/  @P2 IMAD.WIDE.U32 R6, R2, R7, R4 ;  /* 0x0000000702062225 */ /* 0x002fc800078e0004 */
[----:B------:R-:W-:Y:S02]  /*0510*/  @P2 IMAD.MOV.U32 R16, RZ, RZ, R6 ;  /* 0x000000ffff102224 */ /* 0x000fe400078e0006 */
[----:B------:R-:W-:Y:S02]  /*0520*/  @P2 IMAD.IADD R17, R7, 0x1, R11 ;  /* 0x0000000107112824 */ /* 0x000fe400078e020b */
[----:B-----5:R-:W-:-:S04]  /*0530*/  @!P2 IMAD.WIDE.U32 R4, R9, R0, R2 ;  /* 0x000000000904a225 */ /* 0x020fc800078e0002 */
[----:B------:R-:W-:Y:S02]  /*0540*/  @!P2 IMAD.MOV.U32 R16, RZ, RZ, R4 ;  /* 0x000000ffff10a224 */ /* 0x000fe400078e0004 */
[----:B------:R-:W-:Y:S01]  /*0550*/  @!P2 IMAD.MOV.U32 R17, RZ, RZ, R5 ;  /* 0x000000ffff11a224 */ /* 0x000fe200078e0005 */
[----:B--2---:R-:W-:Y:S02]  /*0560*/  @!UP0 ULEA UR6, UR7, UR6, 0x18 ;  /* 0x0000000607068291 */ /* 0x004fe4000f8ec03f */
[----:B------:R0:W-:Y:S01]  /*0570*/  STL [R1+0x7c], R16 ;  /* 0x00007c1001007387 */ /* 0x0001e20000100800 */
[----:B------:R-:W-:-:S03]  /*0580*/  VOTEU.ALL UP0, P0 ;  /* 0x00000000003f7886 */ /* 0x000fc60000000000 */
[----:B------:R0:W-:Y:S04]  /*0590*/  STL [R1+0x78], R17 ;  /* 0x0000781101007387 */ /* 0x0001e80000100800 */
[----:B------:R-:W1:Y:S02]  /*05a0*/  FENCE.VIEW.ASYNC.S ;  /* 0x00000000000073c6 */ /* 0x000e640000000000 */
[----:B-1----:R0:W3:Y:S01]  /*05b0*/  @!UP0 SYNCS.EXCH.64 URZ, [UR6+0x40], UR4 ;  /* 0x00004004063f85b2 */ /* 0x0020e20008000100 */
[----:B------:R0:W3:Y:S01]  /*05c0*/  @!UP1 SYNCS.EXCH.64 URZ, [UR6+0x48], UR4 ;  /* 0x00004804063f95b2 */ /* 0x0000e20008000100 */
[----:B------:R-:W-:Y:S01]  /*05d0*/  NOP ;  /* 0x0000000000007918 */ /* 0x000fe20000000000 */
[----:B---34-:R-:W-:Y:S06]  /*05e0*/  BAR.SYNC.DEFER_BLOCKING 0x0 ;  /* 0x0000000000007b1d */ /* 0x018fec0000010000 */
[----:B0-----:R-:W-:Y:S05]  /*05f0*/  @!P1 BRA `(.L_x_3) ;  /* 0x000000e000989947 */ /* 0x001fea0003800000 */
[----:B------:R-:W-:-:S06]  /*0600*/  UISETP.GT.U32.AND UP0, UPT, UR10, 0x1, UPT ;  /* 0x000000010a00788c */ /* 0x000fcc000bf04070 */
[----:B------:R-:W-:-:S13]  /*0610*/  PLOP3.LUT P0, PT, PT, PT, UP0, 0x80, 0x0 ;  /* 0x000000000000781c */ /* 0x000fda0003f0f008 */
[----:B------:R-:W-:Y:S05]  /*0620*/  @P0 EXIT ;  /* 0x000000000000094d */ /* 0x000fea0003800000 */
[----:B------:R-:W-:Y:S01]  /*0630*/  IMAD.MOV.U32 R6, RZ, RZ, -0x1 ;  /* 0xffffffffff067424 */ /* 0x000fe200078e00ff */
[----:B------:R-:W-:Y:S01]  /*0640*/  ULDC.64 UR4, c[0x0][0x650] ;  /* 0x0001940000047ab9 */ /* 0x000fe20000000a00 */
[----:B------:R-:W-:Y:S01]  /*0650*/  IMAD.MOV.U32 R5, RZ, RZ, -0x1 ;  /* 0xffffffffff057424 */ /* 0x000fe200078e00ff */
[----:B------:R-:W-:Y:S01]  /*0660*/  ISETP.GE.U32.AND P0, PT, R16, UR4, PT ;  /* 0x0000000410007c0c */ /* 0x000fe2000bf06070 */
[----:B------:R-:W-:Y:S01]  /*0670*/  UMOV UR22, 0xffffffff ;  /* 0xffffffff00167882 */ /* 0x000fe20000000000 */
[----:B------:R0:W-:Y:S01]  /*0680*/  STL [R1+0x84], R6 ;  /* 0x0000840601007387 */ /* 0x0001e20000100800 */
[----:B------:R-:W-:Y:S02]  /*0690*/  PRMT R4, RZ, 0x7610, R4 ;  /* 0x00007610ff047816 */ /* 0x000fe40000000004 */
[----:B------:R-:W-:Y:S01]  /*06a0*/  ISETP.GE.U32.AND.EX P0, PT, R17, UR5, PT, P0 ;  /* 0x0000000511007c0c */ /* 0x000fe2000bf06100 */
[----:B------:R0:W-:-:S12]  /*06b0*/  STL [R1+0x80], R5 ;  /* 0x0000800501007387 */ /* 0x0001d80000100800 */
[----:B0-----:R-:W-:Y:S05]  /*06c0*/  @P0 BRA `(.L_x_4) ;  /* 0x0000000400680947 */ /* 0x001fea0003800000 */
[----:B------:R-:W0:Y:S01]  /*06d0*/  LDC.64 R12, c[0x0][0x628] ;  /* 0x00018a00ff0c7b82 */ /* 0x000e220000000a00 */
[----:B------:R-:W-:Y:S02]  /*06e0*/  IMAD.MOV.U32 R4, RZ, RZ, R16 ;  /* 0x000000ffff047224 */ /* 0x000fe400078e0010 */
[----:B------:R-:W-:-:S05]  /*06f0*/  IMAD.MOV.U32 R5, RZ, RZ, R17 ;  /* 0x000000ffff057224 */ /* 0x000fca00078e0011 */
[----:B------:R-:W1:Y:S08]  /*0700*/  LDC R10, c[0x0][0x630] ;  /* 0x00018c00ff0a7b82 */ /* 0x000e700000000800 */
[----:B------:R-:W2:Y:S01]  /*0710*/  LDC.64 R14, c[0x0][0x620] ;  /* 0x00018800ff0e7b82 */ /* 0x000ea20000000a00 */
[----:B0-----:R-:W-:-:S04]  /*0720*/  ISETP.NE.U32.AND P0, PT, R12, RZ, PT ;  /* 0x000000ff0c00720c */ /* 0x001fc80003f05070 */
[----:B------:R-:W-:-:S13]  /*0730*/  ISETP.NE.AND.EX P0, PT, R13, RZ, PT, P0 ;  /* 0x000000ff0d00720c */ /* 0x000fda0003f05300 */
[----:B-12---:R-:W-:Y:S05]  /*0740*/  @!P0 BRA `(.L_x_5) ;  /* 0x0000000000288947 */ /* 0x006fea0003800000 */
[----:B------:R-:W0:Y:S02]  /*0750*/  LDC R9, c[0x0][0x634] ;  /* 0x00018d00ff097b82 */ /* 0x000e240000000800 */
[----:B0-----:R-:W-:-:S05]  /*0760*/  IADD3 R9, P0, R16, R9, RZ ;  /* 0x0000000910097210 */ /* 0x001fca0007f1e0ff */
[----:B------:R-:W-:-:S04]  /*0770*/  IMAD.X R11, RZ, RZ, R17, P0 ;  /* 0x000000ffff0b7224 */ /* 0x000fc800000e0611 */
[----:B------:R-:W-:-:S04]  /*0780*/  IMAD.WIDE.U32 R4, R11, R12, RZ ;  /* 0x0000000c0b047225 */ /* 0x000fc800078e00ff */
[----:B------:R-:W-:-:S04]  /*0790*/  IMAD.WIDE.U32 R6, P0, R9, R13, R4 ;  /* 0x0000000d09067225 */ /* 0x000fc80007800004 */
[----:B------:R-:W-:-:S04]  /*07a0*/  IMAD.WIDE.U32 R4, R9, R12, RZ ;  /* 0x0000000c09047225 */ /* 0x000fc800078e00ff */
[----:B------:R-:W-:Y:S01]  /*07b0*/  IMAD.X R9, RZ, RZ, RZ, P0 ;  /* 0x000000ffff097224 */ /* 0x000fe200000e06ff */
[----:B------:R-:W-:Y:S01]  /*07c0*/  IADD3 RZ, P0, R5, R6, RZ ;  /* 0x0000000605ff7210 */ /* 0x000fe20007f1e0ff */
[----:B------:R-:W-:-:S04]  /*07d0*/  IMAD.MOV.U32 R8, RZ, RZ, R7 ;  /* 0x000000ffff087224 */ /* 0x000fc800078e0007 */
[----:B------:R-:W-:-:S08]  /*07e0*/  IMAD.WIDE.U32.X R4, R11, R13, R8, P0 ;  /* 0x0000000d0b047225 */ /* 0x000fd000000e0408 */
.L_x_5:
[-CC-:B------:R-:W-:Y:S01]  /*07f0*/  SHF.R.U64 R24, R4, R10.reuse, R5.reuse ;  /* 0x0000000a04187219 */ /* 0x180fe20000001205 */
[----:B------:R-:W0:Y:S01]  /*0800*/  LDC R8, c[0x0][0x618] ;  /* 0x00018600ff087b82 */ /* 0x000e220000000800 */
[----:B------:R-:W-:Y:S01]  /*0810*/  SHF.R.U32.HI R4, RZ, R10, R5 ;  /* 0x0000000aff047219 */ /* 0x000fe20000011605 */
[----:B------:R-:W-:Y:S01]  /*0820*/  ULDC UR4, c[0x0][0x150] ;  /* 0x0000540000047ab9 */ /* 0x000fe20000000800 */
[----:B------:R-:W-:Y:S01]  /*0830*/  IADD3 R9, P0, RZ, -R24, RZ ;  /* 0x80000018ff097210 */ /* 0x000fe20007f1e0ff */
[----:B------:R-:W-:Y:S01]  /*0840*/  IMAD.MOV.U32 R5, RZ, RZ, R17 ;  /* 0x000000ffff057224 */ /* 0x000fe200078e0011 */
[----:B------:R-:W-:-:S03]  /*0850*/  I2FP.F32.U32 R3, R2 ;  /* 0x0000000200037245 */ /* 0x000fc60000201000 */
[----:B------:R-:W1:Y:S01]  /*0860*/  LDC.64 R18, c[0x0][0x640] ;  /* 0x00019000ff127b82 */ /* 0x000e620000000a00 */
[----:B------:R-:W-:Y:S02]  /*0870*/  IMAD.X R11, RZ, RZ, ~R4, P0 ;  /* 0x000000ffff0b7224 */ /* 0x000fe400000e0e04 */
[----:B------:R-:W-:Y:S01]  /*0880*/  FMUL R3, R3, UR4 ;  /* 0x0000000403037c20 */ /* 0x000fe20008400000 */
[----:B------:R-:W-:Y:S01]  /*0890*/  IMAD.MOV.U32 R4, RZ, RZ, R16 ;  /* 0x000000ffff047224 */ /* 0x000fe200078e0010 */
[----:B------:R-:W-:Y:S01]  /*08a0*/  ULDC UR4, c[0x0][0x154] ;  /* 0x0000550000047ab9 */ /* 0x000fe20000000800 */
[-C--:B------:R-:W-:Y:S02]  /*08b0*/  IMAD R6, R11, R14.reuse, RZ ;  /* 0x0000000e0b067224 */ /* 0x080fe400078e02ff */
[C---:B------:R-:W-:Y:S01]  /*08c0*/  IMAD.WIDE.U32 R4, R9.reuse, R14, R4 ;  /* 0x0000000e09047225 */ /* 0x040fe200078e0004 */
[----:B------:R-:W2:Y:S01]  /*08d0*/  LDC R10, c[0x0][0x608] ;  /* 0x00018200ff0a7b82 */ /* 0x000ea20000000800 */
[----:B------:R-:W3:Y:S02]  /*08e0*/  F2I.U32.TRUNC.NTZ R3, R3 ;  /* 0x0000000300037305 */ /* 0x000ee4000020f000 */
[----:B------:R-:W-:-:S04]  /*08f0*/  IMAD R9, R9, R15, R6 ;  /* 0x0000000f09097224 */ /* 0x000fc800078e0206 */
[----:B------:R-:W-:Y:S01]  /*0900*/  IMAD.IADD R5, R5, 0x1, R9 ;  /* 0x0000000105057824 */ /* 0x000fe200078e0209 */
[----:B------:R-:W4:Y:S01]  /*0910*/  LDC R7, c[0x0][0x144] ;  /* 0x00005100ff077b82 */ /* 0x000f220000000800 */
[----:B------:R-:W-:-:S03]  /*0920*/  IMAD.MOV.U32 R9, RZ, RZ, 0x1 ;  /* 0x00000001ff097424 */ /* 0x000fc600078e00ff */
[----:B0-----:R-:W-:Y:S02]  /*0930*/  SHF.R.U64 R12, R4, R8, R5 ;  /* 0x00000008040c7219 */ /* 0x001fe40000001205 */
[----:B------:R-:W-:Y:S02]  /*0940*/  I2FP.F32.U32 R4, R0 ;  /* 0x0000000000047245 */ /* 0x000fe40000201000 */
[----:B------:R-:W0:Y:S01]  /*0950*/  LDC R14, c[0x0][0x658] ;  /* 0x00019600ff0e7b82 */ /* 0x000e220000000800 */
[----:B-1----:R-:W-:Y:S01]  /*0960*/  ISETP.NE.U32.AND P0, PT, R18, RZ, PT ;  /* 0x000000ff1200720c */ /* 0x002fe20003f05070 */
[----:B---3--:R-:W-:Y:S02]  /*0970*/  IMAD.MOV R6, RZ, RZ, -R3 ;  /* 0x000000ffff067224 */ /* 0x008fe400078e0a03 */
[----:B------:R-:W-:Y:S01]  /*0980*/  FMUL R4, R4, UR4 ;  /* 0x0000000404047c20 */ /* 0x000fe20008400000 */
[----:B------:R-:W-:Y:S01]  /*0990*/  SHF.R.U32.HI R3, RZ, R8, R5 ;  /* 0x00000008ff037219 */ /* 0x000fe20000011605 */
[----:B------:R-:W-:Y:S01]  /*09a0*/  IMAD.MOV.U32 R5, RZ, RZ, -0x1 ;  /* 0xffffffffff057424 */ /* 0x000fe200078e00ff */
[----:B------:R-:W-:Y:S01]  /*09b0*/  ISETP.NE.AND.EX P0, PT, R19, RZ, PT, P0 ;  /* 0x000000ff1300720c */ /* 0x000fe20003f05300 */
[----:B------:R1:W3:Y:S01]  /*09c0*/  F2I.U32.TRUNC.NTZ R11, R4 ;  /* 0x00000004000b7305 */ /* 0x0002e2000020f000 */
[----:B------:R-:W1:Y:S01]  /*09d0*/  LDC R13, c[0x0][0x148] ;  /* 0x00005200ff0d7b82 */ /* 0x000e620000000800 */
[----:B--2---:R-:W-:-:S02]  /*09e0*/  SHF.R.U64 R23, R12, R10, R3 ;  /* 0x0000000a0c177219 */ /* 0x004fc40000001203 */
[----:B------:R-:W-:-:S05]  /*09f0*/  SHF.R.U32.HI R3, RZ, R10, R3 ;  /* 0x0000000aff037219 */ /* 0x000fca0000011603 */
[----:B------:R-:W2:Y:S01]  /*0a00*/  LDC R17, c[0x0][0x600] ;  /* 0x00018000ff117b82 */ /* 0x000ea20000000800 */
[----:B----4-:R-:W-:-:S07]  /*0a10*/  IMAD R8, R7, R6, R2 ;  /* 0x0000000607087224 */ /* 0x010fce00078e0202 */
[----:B------:R-:W4:Y:S01]  /*0a20*/  LDC R16, c[0x0][0x648] ;  /* 0x00019200ff107b82 */ /* 0x000f220000000800 */
[-C--:B0-----:R-:W-:Y:S02]  /*0a30*/  SHF.L.U32 R2, R5, R14.reuse, RZ ;  /* 0x0000000e05027219 */ /* 0x081fe400000006ff */
[--C-:B------:R-:W-:Y:S02]  /*0a40*/  SHF.R.U64 R22, R23, R14, R3.reuse ;  /* 0x0000000e17167219 */ /* 0x100fe40000001203 */
[----:B------:R-:W-:Y:S02]  /*0a50*/  LOP3.LUT R10, RZ, R2, RZ, 0x33, !PT ;  /* 0x00000002ff0a7212 */ /* 0x000fe400078e33ff */
[-C--:B------:R-:W-:Y:S01]  /*0a60*/  SHF.R.U32.HI R3, RZ, R14.reuse, R3 ;  /* 0x0000000eff037219 */ /* 0x080fe20000011603 */
[----:B------:R-:W0:Y:S01]  /*0a70*/  LDC R21, c[0x0][0x638] ;  /* 0x00018e00ff157b82 */ /* 0x000e220000000800 */
[----:B------:R-:W-:Y:S01]  /*0a80*/  SHF.L.U32 R9, R9, R14, RZ ;  /* 0x0000000e09097219 */ /* 0x000fe200000006ff */
[----:B------:R-:W-:-:S06]  /*0a90*/  IMAD.MOV.U32 R2, RZ, RZ, R22 ;  /* 0x000000ffff027224 */ /* 0x000fcc00078e0016 */
[----:B------:R-:W0:Y:S01]  /*0aa0*/  LDC R20, c[0x0][0x610] ;  /* 0x00018400ff147b82 */ /* 0x000e220000000800 */
[----:B-1-3--:R-:W-:Y:S05]  /*0ab0*/  @!P0 BRA `(.L_x_6) ;  /* 0x0000000000288947 */ /* 0x00afea0003800000 */
[----:B------:R-:W1:Y:S02]  /*0ac0*/  LDC R7, c[0x0][0x64c] ;  /* 0x00019300ff077b82 */ /* 0x000e640000000800 */
[----:B-1----:R-:W-:-:S05]  /*0ad0*/  IADD3 R7, P0, R22, R7, RZ ;  /* 0x0000000716077210 */ /* 0x002fca0007f1e0ff */
        /* <DEDUP_REMOVED lines=8> */
.L_x_6:
[----:B----4-:R-:W-:Y:S01]  /*0b60*/  SHF.R.U64 R2, R2, R16, R3 ;  /* 0x0000001002027219 */ /* 0x010fe20000001203 */
[----:B--2---:R-:W-:Y:S01]  /*0b70*/  VIADD R3, R17, 0xffffffff ;  /* 0xffffffff11037836 */ /* 0x004fe20000000000 */
[----:B------:R-:W-:Y:S01]  /*0b80*/  LOP3.LUT R10, R23, R10, RZ, 0xc0, !PT ;  /* 0x0000000a170a7212 */ /* 0x000fe200078ec0ff */
[----:B------:R-:W-:Y:S01]  /*0b90*/  IMAD.MOV R11, RZ, RZ, -R11 ;  /* 0x000000ffff0b7224 */ /* 0x000fe200078e0a0b */
[----:B------:R-:W-:Y:S01]  /*0ba0*/  R2UR UR22, R24 ;  /* 0x00000000181672ca */ /* 0x000fe200000e0000 */
[----:B------:R-:W-:Y:S01]  /*0bb0*/  IMAD.MOV R4, RZ, RZ, -R2 ;  /* 0x000000ffff047224 */ /* 0x000fe200078e0a02 */
[----:B------:R-:W-:Y:S01]  /*0bc0*/  LOP3.LUT R3, R12, R3, RZ, 0xc0, !PT ;  /* 0x000000030c037212 */ /* 0x000fe200078ec0ff */
[----:B------:R-:W-:Y:S02]  /*0bd0*/  @P2 IMAD R8, R13, R11, R0 ;  /* 0x0000000b0d082224 */ /* 0x000fe400078e0200 */
[----:B------:R-:W-:Y:S02]  /*0be0*/  IMAD R9, R9, R2, R10 ;  /* 0x0000000209097224 */ /* 0x000fe400078e020a */
[----:B0-----:R-:W-:-:S02]  /*0bf0*/  IMAD R0, R4, R21, R22 ;  /* 0x0000001504007224 */ /* 0x001fc400078e0216 */
[----:B------:R-:W-:Y:S02]  /*0c00*/  IMAD R8, R9, R20, R8 ;  /* 0x0000001409087224 */ /* 0x000fe400078e0208 */
[----:B------:R-:W-:Y:S02]  /*0c10*/  IMAD R3, R0, R17, R3 ;  /* 0x0000001100037224 */ /* 0x000fe400078e0203 */
[----:B------:R-:W-:-:S03]  /*0c20*/  IMAD.MOV.U32 R4, RZ, RZ, 0x1 ;  /* 0x00000001ff047424 */ /* 0x000fc600078e00ff */
[----:B------:R-:W-:Y:S02]  /*0c30*/  SEL R2, R3, R8, !P2 ;  /* 0x0000000803027207 */ /* 0x000fe40005000000 */
[----:B------:R-:W-:-:S03]  /*0c40*/  SEL R0, R8, R3, !P2 ;  /* 0x0000000308007207 */ /* 0x000fc60005000000 */
[----:B------:R0:W-:Y:S04]  /*0c50*/  STL [R1+0x80], R2 ;  /* 0x0000800201007387 */ /* 0x0001e80000100800 */
[----:B------:R0:W-:Y:S02]  /*0c60*/  STL [R1+0x84], R0 ;  /* 0x0000840001007387 */ /* 0x0001e40000100800 */
.L_x_4:
[----:B------:R-:W-:-:S08]  /*0c70*/  NOP ;  /* 0x0000000000007918 */ /* 0x000fd00000000000 */
[----:B------:R-:W1:Y:S02]  /*0c80*/  USETMAXREG.TRY_ALLOC.CTAPOOL UP0, 0xe8 ;  /* 0x000000e8000079c8 */ /* 0x000e640008000600 */
[----:B-1----:R-:W-:-:S13]  /*0c90*/  PLOP3.LUT P0, PT, PT, PT, UP0, 0x80, 0x0 ;  /* 0x000000000000781c */ /* 0x002fda0003f0f008 */
[----:B------:R-:W-:Y:S05]  /*0ca0*/  @!P0 BRA `(.L_x_4) ;  /* 0xfffffffc00f08947 */ /* 0x000fea000383ffff */
[----:B------:R-:W-:Y:S01]  /*0cb0*/  ULDC.64 UR4, c[0x0][0x598] ;  /* 0x0001660000047ab9 */ /* 0x000fe20000000a00 */
[----:B------:R-:W-:Y:S01]  /*0cc0*/  ULDC.64 UR16, c[0x0][0x208] ;  /* 0x0000820000107ab9 */ /* 0x000fe20000000a00 */
[----:B------:R-:W-:-:S04]  /*0cd0*/  ISETP.NE.U32.AND P0, PT, RZ, UR4, PT ;  /* 0x00000004ff007c0c */ /* 0x000fc8000bf05070 */
[----:B------:R-:W-:-:S13]  /*0ce0*/  ISETP.NE.AND.EX P0, PT, RZ, UR5, PT, P0 ;  /* 0x00000005ff007c0c */ /* 0x000fda000bf05300 */
[----:B------:R-:W-:Y:S05]  /*0cf0*/  @!P0 BRA `(.L_x_7) ;  /* 0x0000000000208947 */ /* 0x000fea0003800000 */
[----:B0-----:R-:W0:Y:S02]  /*0d00*/  LDC.64 R2, c[0x0][0x598] ;  /* 0x00016600ff027b82 */ /* 0x001e240000000a00 */
[----:B0-----:R-:W2:Y:S02]  /*0d10*/  LDG.E.64 R2, desc[UR16][R2.64] ;  /* 0x0000001002027981 */ /* 0x001ea4000c1e1b00 */
[----:B--2---:R-:W-:-:S04]  /*0d20*/  ISETP.NE.U32.AND P0, PT, R2, RZ, PT ;  /* 0x000000ff0200720c */ /* 0x004fc80003f05070 */
[----:B------:R-:W-:-:S13]  /*0d30*/  ISETP.NE.AND.EX P0, PT, R3, RZ, PT, P0 ;  /* 0x000000ff0300720c */ /* 0x000fda0003f05300 */
[----:B------:R-:W-:Y:S05]  /*0d40*/  @!P0 BRA `(.L_x_7) ;  /* 0x00000000000c8947 */ /* 0x000fea0003800000 */
[----:B------:R-:W2:Y:S02]  /*0d50*/  LD.E R2, desc[UR16][R2.64] ;  /* 0x0000001002027980 */ /* 0x000ea4000c101900 */
[----:B--2---:R-:W-:Y:S01]  /*0d60*/  R2UR UR20, R2 ;  /* 0x00000000021472ca */ /* 0x004fe200000e0000 */
[----:B------:R-:W-:-:S14]  /*0d70*/  BRA `(.L_x_8) ;  /* 0x0000000000247947 */ /* 0x000fdc0003800000 */
.L_x_7:
[----:B------:R-:W-:Y:S02]  /*0d80*/  ULDC.64 UR4, c[0x0][0x588] ;  /* 0x0001620000047ab9 */ /* 0x000fe40000000a00 */
[----:B------:R-:W-:-:S04]  /*0d90*/  ISETP.NE.U32.AND P0, PT, RZ, UR4, PT ;  /* 0x00000004ff007c0c */ /* 0x000fc8000bf05070 */
[----:B------:R-:W-:-:S13]  /*0da0*/  ISETP.NE.AND.EX P0, PT, RZ, UR5, PT, P0 ;  /* 0x00000005ff007c0c */ /* 0x000fda000bf05300 */
[----:B------:R-:W-:Y:S05]  /*0db0*/  @!P0 BRA `(.L_x_9) ;  /* 0x0000000000108947 */ /* 0x000fea0003800000 */
[----:B0-----:R-:W0:Y:S02]  /*0dc0*/  LDC.64 R2, c[0x0][0x588] ;  /* 0x00016200ff027b82 */ /* 0x001e240000000a00 */
[----:B0-----:R-:W2:Y:S02]  /*0dd0*/  LDG.E R2, desc[UR16][R2.64] ;  /* 0x0000001002027981 */ /* 0x001ea4000c1e1900 */
[----:B--2---:R-:W-:Y:S01]  /*0de0*/  R2UR UR20, R2 ;  /* 0x00000000021472ca */ /* 0x004fe200000e0000 */
[----:B------:R-:W-:-:S14]  /*0df0*/  BRA `(.L_x_8) ;  /* 0x0000000000047947 */ /* 0x000fdc0003800000 */
.L_x_9:
[----:B------:R-:W-:-:S05]  /*0e00*/  ULDC UR20, c[0x0][0x580] ;  /* 0x0001600000147ab9 */ /* 0x000fca0000000800 */
.L_x_8:
[----:B------:R-:W-:Y:S02]  /*0e10*/  ULDC.64 UR4, c[0x0][0x5a0] ;  /* 0x0001680000047ab9 */ /* 0x000fe40000000a00 */
        /* <DEDUP_REMOVED lines=11> */
.L_x_10:
        /* <DEDUP_REMOVED lines=8> */
.L_x_12:
[----:B------:R-:W-:-:S05]  /*0f50*/  ULDC UR19, c[0x0][0x584] ;  /* 0x0001610000137ab9 */ /* 0x000fca0000000800 */
.L_x_11:
[----:B------:R-:W-:-:S13]  /*0f60*/  LOP3.LUT P0, RZ, R4, 0xff, RZ, 0xc0, !PT ;  /* 0x000000ff04ff7812 */ /* 0x000fda000780c0ff */
[----:B------:R-:W-:Y:S05]  /*0f70*/  @!P0 EXIT ;  /* 0x000000000000894d */ /* 0x000fea0003800000 */
[----:B------:R-:W-:Y:S01]  /*0f80*/  ULDC UR4, c[0x0][0x28c] ;  /* 0x0000a30000047ab9 */ /* 0x000fe20000000800 */
[----:B------:R-:W-:Y:S02]  /*0f90*/  ULOP3.LUT UR21, UR13, 0x1, URZ, 0xfc, !UPT ;  /* 0x000000010d157892 */ /* 0x000fe4000f8efc3f */
[----:B------:R-:W-:-:S04]  /*0fa0*/  UIADD3 UR4, UR4, 0x3f, URZ ;  /* 0x0000003f04047890 */ /* 0x000fc8000fffe03f */
[----:B------:R-:W-:-:S04]  /*0fb0*/  USHF.R.S32.HI UR5, URZ, 0x1f, UR4 ;  /* 0x0000001f3f057899 */ /* 0x000fc80008011404 */
[----:B------:R-:W-:-:S03]  /*0fc0*/  ULEA.HI UR5, UR5, UR4, URZ, 0x6 ;  /* 0x0000000405057291 */ /* 0x000fc6000f8f303f */
[----:B------:R-:W-:Y:S01]  /*0fd0*/  UMOV UR4, URZ ;  /* 0x0000003f00047c82 */ /* 0x000fe20008000000 */
[----:B------:R-:W-:-:S03]  /*0fe0*/  USHF.R.S32.HI UR12, URZ, 0x6, UR5 ;  /* 0x000000063f0c7899 */ /* 0x000fc60008011405 */
[----:B------:R-:W-:-:S09]  /*0ff0*/  UMOV UR5, URZ ;  /* 0x0000003f00057c82 */ /* 0x000fd20008000000 */
.L_x_293:
[----:B0-----:R-:W0:Y:S01]  /*1000*/  S2R R0, SR_TID.X ;  /* 0x0000000000007919 */ /* 0x001e220000002100 */
[----:B-1----:R-:W1:Y:S01]  /*1010*/  S2UR UR11, SR_CgaCtaId ;  /* 0x00000000000b79c3 */ /* 0x002e620000008800 */
[----:B------:R-:W-:Y:S01]  /*1020*/  UMOV UR14, 0x400 ;  /* 0x00000400000e7882 */ /* 0x000fe20000000000 */
[----:B------:R-:W-:Y:S01]  /*1030*/  UMOV UR6, URZ ;  /* 0x0000003f00067c82 */ /* 0x000fe20008000000 */
[----:B------:R-:W-:Y:S01]  /*1040*/  STL [R1+0x74], RZ ;  /* 0x000074ff01007387 */ /* 0x000fe20000100800 */
[----:B------:R-:W-:Y:S01]  /*1050*/  UMOV UR7, URZ ;  /* 0x0000003f00077c82 */ /* 0x000fe20008000000 */
[----:B------:R-:W-:Y:S01]  /*1060*/  UMOV UR8, URZ ;  /* 0x0000003f00087c82 */ /* 0x000fe20008000000 */
[----:B------:R-:W-:Y:S01]  /*1070*/  UMOV UR18, UR5 ;  /* 0x0000000500127c82 */ /* 0x000fe20008000000 */
[----:B------:R-:W-:Y:S01]  /*1080*/  STL [R1+0x70], RZ ;  /* 0x000070ff01007387 */ /* 0x000fe20000100800 */
[----:B--2---:R-:W2:Y:S01]  /*1090*/  LDC R2, c[0x0][0x28c] ;  /* 0x0000a300ff027b82 */ /* 0x004ea20000000800 */
[----:B------:R-:W-:-:S02]  /*10a0*/  CS2R R4, SRZ ;  /* 0x0000000000047805 */ /* 0x000fc4000001ff00 */
[----:B------:R-:W-:Y:S01]  /*10b0*/  CS2R R6, SRZ ;  /* 0x0000000000067805 */ /* 0x000fe2000001ff00 */
[----:B------:R-:W-:Y:S01]  /*10c0*/  STL [R1+0x6c], RZ ;  /* 0x00006cff01007387 */ /* 0x000fe20000100800 */
[----:B------:R-:W-:Y:S02]  /*10d0*/  CS2R R8, SRZ ;  /* 0x0000000000087805 */ /* 0x000fe4000001ff00 */
[----:B------:R-:W-:Y:S02]  /*10e0*/  CS2R R10, SRZ ;  /* 0x00000000000a7805 */ /* 0x000fe4000001ff00 */
[----:B------:R-:W-:Y:S01]  /*10f0*/  CS2R R12, SRZ ;  /* 0x00000000000c7805 */ /* 0x000fe2000001ff00 */
[----:B------:R-:W-:Y:S01]  /*1100*/  STL [R1+0x68], RZ ;  /* 0x000068ff01007387 */ /* 0x000fe20000100800 */
[----:B------:R-:W-:Y:S02]  /*1110*/  CS2R R14, SRZ ;  /* 0x00000000000e7805 */ /* 0x000fe4000001ff00 */
[----:B------:R-:W-:-:S02]  /*1120*/  CS2R R16, SRZ ;  /* 0x0000000000107805 */ /* 0x000fc4000001ff00 */
[----:B------:R-:W-:Y:S01]  /*1130*/  CS2R R18, SRZ ;  /* 0x0000000000127805 */ /* 0x000fe2000001ff00 */
[----:B------:R-:W-:Y:S01]  /*1140*/  STL [R1+0x64], RZ ;  /* 0x000064ff01007387 */ /* 0x000fe20000100800 */
[----:B------:R-:W-:Y:S02]  /*1150*/  CS2R R20, SRZ ;  /* 0x0000000000147805 */ /* 0x000fe4000001ff00 */
[----:B------:R-:W-:Y:S02]  /*1160*/  CS2R R22, SRZ ;  /* 0x0000000000167805 */ /* 0x000fe4000001ff00 */
[----:B------:R-:W-:Y:S01]  /*1170*/  CS2R R152, SRZ ;  /* 0x0000000000987805 */ /* 0x000fe2000001ff00 */
[----:B------:R-:W-:Y:S01]  /*1180*/  STL [R1+0x60], RZ ;  /* 0x000060ff01007387 */ /* 0x000fe20000100800 */
[----:B-1----:R-:W-:Y:S01]  /*1190*/  ULEA UR14, UR11, UR14, 0x18 ;  /* 0x0000000e0b0e7291 */ /* 0x002fe2000f8ec03f */
[----:B------:R-:W-:Y:S02]  /*11a0*/  CS2R R154, SRZ ;  /* 0x00000000009a7805 */ /* 0x000fe4000001ff00 */
[----:B------:R-:W-:Y:S01]  /*11b0*/  CS2R R156, SRZ ;  /* 0x00000000009c7805 */ /* 0x000fe2000001ff00 */
[----:B------:R-:W-:Y:S01]  /*11c0*/  STL [R1+0x5c], RZ ;  /* 0x00005cff01007387 */ /* 0x000fe20000100800 */
[----:B------:R-:W-:-:S02]  /*11d0*/  CS2R R158, SRZ ;  /* 0x00000000009e7805 */ /* 0x000fc4000001ff00 */
[----:B------:R-:W-:Y:S02]  /*11e0*/  CS2R R160, SRZ ;  /* 0x0000000000a07805 */ /* 0x000fe4000001ff00 */
[----:B------:R-:W-:Y:S02]  /*11f0*/  CS2R R162, SRZ ;  /* 0x0000000000a27805 */ /* 0x000fe4000001ff00 */
[----:B0-----:R-:W-:Y:S01]  /*1200*/  LOP3.LUT R0, R0, 0x80, RZ, 0xc0, !PT ;  /* 0x0000008000007812 */ /* 0x001fe200078ec0ff */
[----:B------:R-:W-:Y:S01]  /*1210*/  STL [R1+0x58], RZ ;  /* 0x000058ff01007387 */ /* 0x000fe20000100800 */
[----:B--2---:R-:W-:Y:S02]  /*1220*/  ISETP.GE.AND P0, PT, R2, 0x1, PT ;  /* 0x000000010200780c */ /* 0x004fe40003f06270 */
[----:B------:R-:W-:Y:S02]  /*1230*/  CS2R R2, SRZ ;  /* 0x0000000000027805 */ /* 0x000fe4000001ff00 */
[----:B------:R-:W-:Y:S01]  /*1240*/  SHF.R.U32.HI R0, RZ, 0x7, R0 ;  /* 0x00000007ff007819 */ /* 0x000fe20000011600 */
[----:B------:R-:W-:Y:S01]  /*1250*/  STL [R1+0x54], RZ ;  /* 0x000054ff01007387 */ /* 0x000fe20000100800 */
[----:B------:R-:W-:-:S02]  /*1260*/  CS2R R164, SRZ ;  /* 0x0000000000a47805 */ /* 0x000fc4000001ff00 */
[----:B------:R-:W-:Y:S02]  /*1270*/  CS2R R166, SRZ ;  /* 0x0000000000a67805 */ /* 0x000fe4000001ff00 */
[----:B------:R-:W-:Y:S01]  /*1280*/  CS2R R168, SRZ ;  /* 0x0000000000a87805 */ /* 0x000fe2000001ff00 */
[----:B------:R-:W-:Y:S01]  /*1290*/  STL [R1+0x50], RZ ;  /* 0x000050ff01007387 */ /* 0x000fe20000100800 */
[----:B------:R-:W-:Y:S02]  /*12a0*/  CS2R R170, SRZ ;  /* 0x0000000000aa7805 */ /* 0x000fe4000001ff00 */
[----:B------:R-:W-:Y:S02]  /*12b0*/  CS2R R172, SRZ ;  /* 0x0000000000ac7805 */ /* 0x000fe4000001ff00 */
[----:B------:R-:W-:Y:S01]  /*12c0*/  CS2R R174, SRZ ;  /* 0x0000000000ae7805 */ /* 0x000fe2000001ff00 */
[----:B------:R-:W0:Y:S01]  /*12d0*/  SHFL.IDX PT, R0, R0, RZ, 0x1f ;  /* 0x00001fff00007589 */ /* 0x000e2200000e0000 */
[----:B------:R-:W-:-:S02]  /*12e0*/  CS2R R176, SRZ ;  /* 0x0000000000b07805 */ /* 0x000fc4000001ff00 */
[----:B------:R-:W-:Y:S02]  /*12f0*/  CS2R R178, SRZ ;  /* 0x0000000000b27805 */ /* 0x000fe4000001ff00 */
[----:B------:R-:W-:Y:S01]  /*1300*/  CS2R R180, SRZ ;  /* 0x0000000000b47805 */ /* 0x000fe2000001ff00 */
[----:B------:R1:W-:Y:S01]  /*1310*/  STL [R1+0x4c], RZ ;  /* 0x00004cff01007387 */ /* 0x0003e20000100800 */
[----:B------:R-:W-:Y:S02]  /*1320*/  CS2R R182, SRZ ;  /* 0x0000000000b67805 */ /* 0x000fe4000001ff00 */
[----:B------:R-:W-:Y:S02]  /*1330*/  CS2R R184, SRZ ;  /* 0x0000000000b87805 */ /* 0x000fe4000001ff00 */
[----:B------:R-:W-:Y:S01]  /*1340*/  CS2R R186, SRZ ;  /* 0x0000000000ba7805 */ /* 0x000fe2000001ff00 */
[----:B------:R1:W-:Y:S01]  /*1350*/  STL [R1+0x48], RZ ;  /* 0x000048ff01007387 */ /* 0x0003e20000100800 */
        /* <DEDUP_REMOVED lines=14> */
[----:B------:R-:W-:Y:S02]  /*1440*/  CS2R R210, SRZ ;  /* 0x0000000000d27805 */ /* 0x000fe4000001ff00 */
[----:B0-----:R-:W-:Y:S01]  /*1450*/  R2UR UR9, R0 ;  /* 0x00000000000972ca */ /* 0x001fe200000e0000 */
[----:B------:R1:W-:Y:S01]  /*1460*/  STL [R1+0x38], RZ ;  /* 0x000038ff01007387 */ /* 0x0003e20000100800 */
[----:B------:R-:W-:Y:S01]  /*1470*/  IMAD.MOV.U32 R0, RZ, RZ, RZ ;  /* 0x000000ffff007224 */ /* 0x000fe200078e00ff */
[----:B------:R-:W-:-:S02]  /*1480*/  CS2R R212, SRZ ;  /* 0x0000000000d47805 */ /* 0x000fc4000001ff00 */
[----:B------:R-:W-:Y:S01]  /*1490*/  CS2R R214, SRZ ;  /* 0x0000000000d67805 */ /* 0x000fe2000001ff00 */
[----:B------:R1:W-:Y:S01]  /*14a0*/  STL [R1+0x34], RZ ;  /* 0x000034ff01007387 */ /* 0x0003e20000100800 */
[----:B------:R-:W-:Y:S02]  /*14b0*/  CS2R R216, SRZ ;  /* 0x0000000000d87805 */ /* 0x000fe4000001ff00 */
[----:B------:R-:W-:Y:S02]  /*14c0*/  CS2R R218, SRZ ;  /* 0x0000000000da7805 */ /* 0x000fe4000001ff00 */
[----:B------:R-:W-:Y:S01]  /*14d0*/  CS2R R220, SRZ ;  /* 0x0000000000dc7805 */ /* 0x000fe2000001ff00 */
[----:B------:R1:W-:Y:S01]  /*14e0*/  STL [R1+0x30], RZ ;  /* 0x000030ff01007387 */ /* 0x0003e20000100800 */
[----:B------:R-:W-:Y:S02]  /*14f0*/  CS2R R222, SRZ ;  /* 0x0000000000de7805 */ /* 0x000fe4000001ff00 */
[----:B------:R-:W-:Y:S01]  /*1500*/  CS2R R224, SRZ ;  /* 0x0000000000e07805 */ /* 0x000fe2000001ff00 */
[----:B------:R-:W-:Y:S01]  /*1510*/  IMAD.MOV.U32 R226, RZ, RZ, RZ ;  /* 0x000000ffffe27224 */ /* 0x000fe200078e00ff */
[----:B------:R1:W-:Y:S01]  /*1520*/  STL [R1+0x2c], RZ ;  /* 0x00002cff01007387 */ /* 0x0003e20000100800 */
[----:B------:R-:W-:Y:S01]  /*1530*/  ULEA.HI UR10, UR9, UR9, URZ, 0x1 ;  /* 0x00000009090a7291 */ /* 0x000fe2000f8f083f */
[----:B------:R-:W-:Y:S01]  /*1540*/  IMAD.U32 R227, RZ, RZ, UR4 ;  /* 0x00000004ffe37e24 */ /* 0x000fe2000f8e00ff */
[----:B------:R-:W-:Y:S01]  /*1550*/  CS2R R24, SRZ ;  /* 0x0000000000187805 */ /* 0x000fe2000001ff00 */
[----:B------:R1:W-:Y:S01]  /*1560*/  STL [R1+0x28], RZ ;  /* 0x000028ff01007387 */ /* 0x0003e20000100800 */
[----:B------:R-:W-:Y:S01]  /*1570*/  ULOP3.LUT UR10, UR10, 0xffffe, URZ, 0xc0, !UPT ;  /* 0x000ffffe0a0a7892 */ /* 0x000fe2000f8ec03f */
[----:B------:R-:W-:-:S02]  /*1580*/  CS2R R26, SRZ ;  /* 0x00000000001a7805 */ /* 0x000fc4000001ff00 */
[----:B------:R-:W-:Y:S01]  /*1590*/  CS2R R28, SRZ ;  /* 0x00000000001c7805 */ /* 0x000fe2000001ff00 */
[----:B------:R1:W-:Y:S01]  /*15a0*/  STL [R1+0x24], RZ ;  /* 0x000024ff01007387 */ /* 0x0003e20000100800 */
[----:B------:R-:W-:Y:S01]  /*15b0*/  UIADD3 UR10, UR9, -UR10, URZ ;  /* 0x8000000a090a7290 */ /* 0x000fe2000fffe03f */
[----:B---34-:R-:W-:Y:S02]  /*15c0*/  CS2R R30, SRZ ;  /* 0x00000000001e7805 */ /* 0x018fe4000001ff00 */
[----:B------:R-:W-:Y:S01]  /*15d0*/  CS2R R32, SRZ ;  /* 0x0000000000207805 */ /* 0x000fe2000001ff00 */
[----:B------:R1:W-:Y:S01]  /*15e0*/  STL [R1+0x20], RZ ;  /* 0x000020ff01007387 */ /* 0x0003e20000100800 */
[----:B------:R-:W-:Y:S01]  /*15f0*/  ULEA UR10, UR10, UR14, 0xc ;  /* 0x0000000e0a0a7291 */ /* 0x000fe2000f8e603f */
[----:B------:R-:W-:Y:S02]  /*1600*/  CS2R R34, SRZ ;  /* 0x0000000000227805 */ /* 0x000fe4000001ff00 */
[----:B------:R-:W-:Y:S01]  /*1610*/  CS2R R36, SRZ ;  /* 0x0000000000247805 */ /* 0x000fe2000001ff00 */
[----:B------:R1:W-:Y:S01]  /*1620*/  STL [R1+0x1c], RZ ;  /* 0x00001cff01007387 */ /* 0x0003e20000100800 */
[----:B------:R-:W-:Y:S01]  /*1630*/  UIADD3 UR10, UR10, 0x100, URZ ;  /* 0x000001000a0a7890 */ /* 0x000fe2000fffe03f */
[----:B------:R-:W-:-:S02]  /*1640*/  CS2R R38, SRZ ;  /* 0x0000000000267805 */ /* 0x000fc4000001ff00 */
[----:B------:R-:W-:Y:S01]  /*1650*/  CS2R R40, SRZ ;  /* 0x0000000000287805 */ /* 0x000fe2000001ff00 */
[----:B------:R1:W-:Y:S01]  /*1660*/  STL [R1+0x18], RZ ;  /* 0x000018ff01007387 */ /* 0x0003e20000100800 */
[----:B------:R-:W-:Y:S01]  /*1670*/  USHF.R.U32.HI UR10, URZ, 0x4, UR10 ;  /* 0x000000043f0a7899 */ /* 0x000fe2000801160a */
[----:B------:R-:W-:Y:S02]  /*1680*/  CS2R R42, SRZ ;  /* 0x00000000002a7805 */ /* 0x000fe4000001ff00 */
[----:B------:R-:W-:Y:S01]  /*1690*/  CS2R R44, SRZ ;  /* 0x00000000002c7805 */ /* 0x000fe2000001ff00 */
[----:B------:R1:W-:Y:S01]  /*16a0*/  STL [R1+0x14], RZ ;  /* 0x000014ff01007387 */ /* 0x0003e20000100800 */
[----:B------:R-:W-:Y:S01]  /*16b0*/  ULOP3.LUT UR15, UR10, 0x3fff, URZ, 0xc0, !UPT ;  /* 0x00003fff0a0f7892 */ /* 0x000fe2000f8ec03f */
        /* <DEDUP_REMOVED lines=18> */
[----:B------:R1:W-:Y:S01]  /*17e0*/  STL [R1], RZ ;  /* 0x000000ff01007387 */ /* 0x0003e20000100800 */
[----:B------:R-:W-:-:S02]  /*17f0*/  CS2R R74, SRZ ;  /* 0x00000000004a7805 */ /* 0x000fc4000001ff00 */
[----:B------:R-:W-:Y:S02]  /*1800*/  CS2R R76, SRZ ;  /* 0x00000000004c7805 */ /* 0x000fe4000001ff00 */
[----:B------:R-:W-:Y:S02]  /*1810*/  CS2R R78, SRZ ;  /* 0x00000000004e7805 */ /* 0x000fe4000001ff00 */
[----:B------:R-:W-:Y:S02]  /*1820*/  CS2R R80, SRZ ;  /* 0x0000000000507805 */ /* 0x000fe4000001ff00 */
[----:B------:R-:W-:Y:S02]  /*1830*/  CS2R R82, SRZ ;  /* 0x0000000000527805 */ /* 0x000fe4000001ff00 */
[----:B------:R-:W-:Y:S02]  /*1840*/  CS2R R84, SRZ ;  /* 0x0000000000547805 */ /* 0x000fe4000001ff00 */
        /* <DEDUP_REMOVED lines=32> */
[----:B------:R-:W-:Y:S01]  /*1a50*/  CS2R R150, SRZ ;  /* 0x0000000000967805 */ /* 0x000fe2000001ff00 */
[----:B-1----:R-:W-:Y:S06]  /*1a60*/  @!P0 BRA `(.L_x_13) ;  /* 0x0000001000688947 */ /* 0x002fec0003800000 */
[----:B------:R-:W-:-:S06]  /*1a70*/  UISETP.NE.AND UP0, UPT, UR21, 0x3, UPT ;  /* 0x000000031500788c */ /* 0x000fcc000bf05270 */
[----:B------:R-:W-:-:S13]  /*1a80*/  PLOP3.LUT P1, PT, PT, PT, UP0, 0x80, 0x0 ;  /* 0x000000000000781c */ /* 0x000fda0003f2f008 */
[----:B------:R-:W-:Y:S05]  /*1a90*/  @!P1 BRA `(.L_x_14) ;  /* 0x0000000000049947 */ /* 0x000fea0003800000 */
[----:B------:R-:W-:Y:S01]  /*1aa0*/  BPT.TRAP 0x1 ;  /* 0x000000040000795c */ /* 0x000fe20000300000 */
.L_x_14:
[----:B------:R-:W-:Y:S01]  /*1ab0*/  ULEA UR6, UR5, UR14, 0x3 ;  /* 0x0000000e05067291 */ /* 0x000fe2000f8e183f */
[----:B------:R-:W-:-:S05]  /*1ac0*/  IMAD.U32 R0, RZ, RZ, UR4 ;  /* 0x00000004ff007e24 */ /* 0x000fca000f8e00ff */
[----:B------:R-:W-:-:S04]  /*1ad0*/  SHF.L.U32 R0, R0, 0x1f, RZ ;  /* 0x0000001f00007819 */ /* 0x000fc800000006ff */
[----:B------:R0:W1:Y:S01]  /*1ae0*/  SYNCS.PHASECHK.TRANS64.TRYWAIT P0, [UR6], R0 ;  /* 0x00000000ff0075a7 */ /* 0x0000620008000146 */
[----:B------:R-:W-:Y:S05]  /*1af0*/  @!P1 BRA `(.L_x_15) ;  /* 0x0000000000049947 */ /* 0x000fea0003800000 */
[----:B------:R-:W-:Y:S01]  /*1b00*/  BPT.TRAP 0x1 ;  /* 0x000000040000795c */ /* 0x000fe20000300000 */
.L_x_15:
[----:B-1----:R-:W-:Y:S05]  /*1b10*/  @P0 BRA `(.L_x_16) ;  /* 0x0000000000080947 */ /* 0x002fea0003800000 */
[----:B------:R-:W1:Y:S02]  /*1b20*/  SYNCS.PHASECHK.TRANS64.TRYWAIT P0, [UR6], R0 ;  /* 0x00000000ff0075a7 */ /* 0x000e640008000146 */
[----:B-1----:R-:W-:Y:S05]  /*1b30*/  @!P0 BRA `(.L_x_17) ;  /* 0x000000e000dc8947 */ /* 0x002fea0003800000 */
.L_x_16:
[----:B------:R-:W-:Y:S01]  /*1b40*/  UIADD3 UR6, UR14, 0x6100, URZ ;  /* 0x000061000e067890 */ /* 0x000fe2000fffe03f */
[----:B------:R-:W-:Y:S01]  /*1b50*/  WARPGROUP.ARRIVE ;  /* 0x00000000000079c5 */ /* 0x000fe20000000000 */
[----:B------:R-:W-:Y:S01]  /*1b60*/  ULOP3.LUT UR8, UR15, 0x10000, URZ, 0xfc, !UPT ;  /* 0x000100000f087892 */ /* 0x000fe2000f8efc3f */
[----:B------:R2:W-:Y:S01]  /*1b70*/  STL [R1+0x74], RZ ;  /* 0x000074ff01007387 */ /* 0x0005e20000100800 */
[----:B------:R-:W-:Y:S01]  /*1b80*/  USHF.R.U32.HI UR6, URZ, 0x4, UR6 ;  /* 0x000000043f067899 */ /* 0x000fe20008011606 */
[----:B01----:R-:W-:Y:S01]  /*1b90*/  IMAD.MOV.U32 R0, RZ, RZ, RZ ;  /* 0x000000ffff007224 */ /* 0x003fe200078e00ff */
[----:B------:R-:W-:Y:S01]  /*1ba0*/  ULEA UR8, UR5, UR8, 0x9 ;  /* 0x0000000805087291 */ /* 0x000fe2000f8e483f */
[----:B------:R2:W-:Y:S01]  /*1bb0*/  STL [R1+0x70], RZ ;  /* 0x000070ff01007387 */ /* 0x0005e20000100800 */
[----:B------:R-:W-:Y:S01]  /*1bc0*/  ULOP3.LUT UR6, UR6, 0x3fff, URZ, 0xc0, !UPT ;  /* 0x00003fff06067892 */ /* 0x000fe2000f8ec03f */
[----:B------:R-:W-:Y:S01]  /*1bd0*/  CS2R R2, SRZ ;  /* 0x0000000000027805 */ /* 0x000fe2000001ff00 */
[----:B------:R-:W-:Y:S01]  /*1be0*/  UMOV UR9, 0x80000020 ;  /* 0x8000002000097882 */ /* 0x000fe20000000000 */
[----:B------:R-:W-:Y:S01]  /*1bf0*/  UMOV UR11, 0x80000020 ;  /* 0x80000020000b7882 */ /* 0x000fe20000000000 */
[----:B------:R-:W-:Y:S01]  /*1c00*/  ULOP3.LUT UR6, UR6, 0x10000, URZ, 0xfc, !UPT ;  /* 0x0001000006067892 */ /* 0x000fe2000f8efc3f */
[----:B------:R2:W-:Y:S01]  /*1c10*/  STL [R1+0x6c], RZ ;  /* 0x00006cff01007387 */ /* 0x0005e20000100800 */
[----:B------:R-:W-:Y:S01]  /*1c20*/  ULDC UR7, c[0x0][0x50c] ;  /* 0x0001430000077ab9 */ /* 0x000fe20000000800 */
[----:B------:R-:W-:Y:S01]  /*1c30*/  CS2R R4, SRZ ;  /* 0x0000000000047805 */ /* 0x000fe2000001ff00 */
[----:B------:R-:W-:Y:S01]  /*1c40*/  ULEA UR10, UR5, UR6, 0xa ;  /* 0x00000006050a7291 */ /* 0x000fe2000f8e503f */
[----:B------:R2:W-:Y:S01]  /*1c50*/  STL [R1+0x68], RZ ;  /* 0x000068ff01007387 */ /* 0x0005e20000100800 */
[----:B------:R-:W-:Y:S01]  /*1c60*/  UISETP.NE.AND UP0, UPT, UR7, 0x2, UPT ;  /* 0x000000020700788c */ /* 0x000fe2000bf05270 */
[----:B------:R-:W-:Y:S01]  /*1c70*/  CS2R R6, SRZ ;  /* 0x0000000000067805 */ /* 0x000fe2000001ff00 */
[----:B------:R-:W-:Y:S01]  /*1c80*/  UMOV UR6, 0x2 ;  /* 0x0000000200067882 */ /* 0x000fe20000000000 */
[----:B------:R2:W-:Y:S01]  /*1c90*/  STL [R1+0x64], RZ ;  /* 0x000064ff01007387 */ /* 0x0005e20000100800 */
[----:B------:R-:W-:Y:S01]  /*1ca0*/  USEL UR7, URZ, 0x1, UP0 ;  /* 0x000000013f077887 */ /* 0x000fe20008000000 */
[----:B------:R-:W-:-:S02]  /*1cb0*/  CS2R R8, SRZ ;  /* 0x0000000000087805 */ /* 0x000fc4000001ff00 */
[----:B------:R-:W-:Y:S01]  /*1cc0*/  CS2R R10, SRZ ;  /* 0x00000000000a7805 */ /* 0x000fe2000001ff00 */
[----:B------:R-:W-:Y:S01]  /*1cd0*/  QGMMA.64x256x32.F32.E5M2.E5M2 R24, gdesc[UR8], RZ, !UPT ;  /* 0x03e00000081879f3 */ /* 0x000fe2000c7038ff */
[----:B------:R2:W-:Y:S01]  /*1ce0*/  STL [R1+0x60], RZ ;  /* 0x000060ff01007387 */ /* 0x0005e20000100800 */
[----:B------:R-:W-:Y:S01]  /*1cf0*/  UIADD3 UR8, UR8, 0x2, URZ ;  /* 0x0000000208087890 */ /* 0x000fe2000fffe03f */
[----:B------:R-:W-:Y:S01]  /*1d00*/  ISETP.NE.AND P0, PT, RZ, UR7, PT ;  /* 0x00000007ff007c0c */ /* 0x000fe2000bf05270 */
[----:B------:R-:W-:Y:S01]  /*1d10*/  UIADD3 UR10, UR10, 0x2, URZ ;  /* 0x000000020a0a7890 */ /* 0x000fe2000fffe03f */
[----:B------:R2:W-:Y:S01]  /*1d20*/  STL [R1+0x5c], RZ ;  /* 0x00005cff01007387 */ /* 0x0005e20000100800 */
[----:B------:R-:W-:Y:S01]  /*1d30*/  UMOV UR9, 0x80000020 ;  /* 0x8000002000097882 */ /* 0x000fe20000000000 */
[----:B------:R-:W-:Y:S01]  /*1d40*/  UMOV UR11, 0x80000020 ;  /* 0x80000020000b7882 */ /* 0x000fe20000000000 */
        /* <DEDUP_REMOVED lines=58> */
[----:B------:R-:W-:-:S03]  /*20f0*/  IMAD.MOV.U32 R226, RZ, RZ, RZ ;  /* 0x000000ffffe27224 */ /* 0x000fc600078e00ff */
[----:B------:R2:W-:Y:S04]  /*2100*/  STL [R1+0x1c], RZ ;  /* 0x00001cff01007387 */ /* 0x0005e80000100800 */
[----:B------:R2:W-:Y:S04]  /*2110*/  STL [R1+0x18], RZ ;  /* 0x000018ff01007387 */ /* 0x0005e80000100800 */
[----:B------:R2:W-:Y:S04]  /*2120*/  STL [R1+0x14], RZ ;  /* 0x000014ff01007387 */ /* 0x0005e80000100800 */
[----:B------:R2:W-:Y:S04]  /*2130*/  STL [R1+0x10], RZ ;  /* 0x000010ff01007387 */ /* 0x0005e80000100800 */
[----:B------:R2:W-:Y:S04]  /*2140*/  STL [R1+0xc], RZ ;  /* 0x00000cff01007387 */ /* 0x0005e80000100800 */
[----:B------:R2:W-:Y:S04]  /*2150*/  STL [R1+0x8], RZ ;  /* 0x000008ff01007387 */ /* 0x0005e80000100800 */
[----:B------:R2:W-:Y:S04]  /*2160*/  STL [R1+0x4], RZ ;  /* 0x000004ff01007387 */ /* 0x0005e80000100800 */
[----:B------:R2:W-:Y:S01]  /*2170*/  STL [R1], RZ ;  /* 0x000000ff01007387 */ /* 0x0005e20000100800 */
[----:B------:R-:W-:Y:S01]  /*2180*/  QGMMA.64x256x32.F32.E5M2.E5M2 R24, gdesc[UR8], R24, gsb0 ;  /* 0x03e00000081879f3 */ /* 0x000fe20008003818 */
[----:B------:R-:W-:Y:S05]  /*2190*/  @!P0 BRA `(.L_x_18) ;  /* 0x0000000800808947 */ /* 0x000fea0003800000 */
[----:B------:R-:W-:Y:S02]  /*21a0*/  WARPGROUP.DEPBAR.LE gsb0, 0x0 ;  /* 0x00008000000079c5 */ /* 0x000fe40000010000 */
[----:B------:R-:W-:-:S01]  /*21b0*/  FADD R227, RZ, R122 ;  /* 0x0000007affe37221 */ /* 0x000fc20000000000 */
[----:B------:R-:W-:Y:S01]  /*21c0*/  FADD R226, RZ, R24 ;  /* 0x00000018ffe27221 */ /* 0x000fe20000000000 */
[----:B------:R-:W-:-:S01]  /*21d0*/  FADD R225, RZ, R25 ;  /* 0x00000019ffe17221 */ /* 0x000fc20000000000 */
[----:B------:R-:W-:Y:S01]  /*21e0*/  FADD R224, RZ, R26 ;  /* 0x0000001affe07221 */ /* 0x000fe20000000000 */
[----:B------:R-:W-:-:S01]  /*21f0*/  FADD R223, RZ, R27 ;  /* 0x0000001bffdf7221 */ /* 0x000fc20000000000 */
[----:B------:R0:W-:Y:S01]  /*2200*/  STL [R1], R227 ;  /* 0x000000e301007387 */ /* 0x0001e20000100800 */
[----:B------:R-:W-:-:S01]  /*2210*/  FADD R222, RZ, R28 ;  /* 0x0000001cffde7221 */ /* 0x000fc20000000000 */
[----:B------:R-:W-:Y:S01]  /*2220*/  FADD R221, RZ, R29 ;  /* 0x0000001dffdd7221 */ /* 0x000fe20000000000 */
[----:B------:R-:W-:-:S01]  /*2230*/  FADD R220, RZ, R30 ;  /* 0x0000001effdc7221 */ /* 0x000fc20000000000 */
[----:B------:R-:W-:Y:S01]  /*2240*/  FADD R219, RZ, R31 ;  /* 0x0000001fffdb7221 */ /* 0x000fe20000000000 */
[----:B------:R-:W-:-:S01]  /*2250*/  FADD R218, RZ, R32 ;  /* 0x00000020ffda7221 */ /* 0x000fc20000000000 */
[----:B------:R-:W-:Y:S01]  /*2260*/  FADD R217, RZ, R33 ;  /* 0x00000021ffd97221 */ /* 0x000fe20000000000 */
[----:B------:R-:W-:-:S01]  /*2270*/  FADD R216, RZ, R34 ;  /* 0x00000022ffd87221 */ /* 0x000fc20000000000 */
[----:B------:R-:W-:Y:S01]  /*2280*/  FADD R215, RZ, R35 ;  /* 0x00000023ffd77221 */ /* 0x000fe20000000000 */
[----:B------:R-:W-:-:S01]  /*2290*/  FADD R214, RZ, R36 ;  /* 0x00000024ffd67221 */ /* 0x000fc20000000000 */
[----:B0-----:R-:W-:Y:S01]  /*22a0*/  FADD R227, RZ, R123 ;  /* 0x0000007bffe37221 */ /* 0x001fe20000000000 */
[----:B------:R-:W-:-:S01]  /*22b0*/  FADD R213, RZ, R37 ;  /* 0x00000025ffd57221 */ /* 0x000fc20000000000 */
[----:B------:R-:W-:Y:S01]  /*22c0*/  FADD R212, RZ, R38 ;  /* 0x00000026ffd47221 */ /* 0x000fe20000000000 */
[----:B------:R-:W-:-:S01]  /*22d0*/  FADD R211, RZ, R39 ;  /* 0x00000027ffd37221 */ /* 0x000fc20000000000 */
[----:B------:R-:W-:Y:S01]  /*22e0*/  FADD R210, RZ, R40 ;  /* 0x00000028ffd27221 */ /* 0x000fe20000000000 */
[----:B------:R0:W-:Y:S01]  /*22f0*/  STL [R1+0x4], R227 ;  /* 0x000004e301007387 */ /* 0x0001e20000100800 */
        /* <DEDUP_REMOVED lines=93> */
[----:B------:R-:W-:Y:S01]  /*28d0*/  UMOV UR6, URZ ;  /* 0x0000003f00067c82 */ /* 0x000fe20008000000 */
[----:B0-----:R-:W-:-:S05]  /*28e0*/  FADD R227, RZ, R130 ;  /* 0x00000082ffe37221 */ /* 0x001fca0000000000 */
[----:B------:R0:W-:Y:S02]  /*28f0*/  STL [R1+0x20], R227 ;  /* 0x000020e301007387 */ /* 0x0001e40000100800 */
        /* <DEDUP_REMOVED lines=42> */
.L_x_18:
[----:B------:R-:W-:-:S04]  /*2ba0*/  UIADD3 UR18, UR5, 0x1, URZ ;  /* 0x0000000105127890 */ /* 0x000fc8000fffe03f */
[----:B------:R-:W-:-:S04]  /*2bb0*/  UISETP.NE.AND UP0, UPT, UR18, 0x3, UPT ;  /* 0x000000031200788c */ /* 0x000fc8000bf05270 */
[----:B------:R-:W-:Y:S02]  /*2bc0*/  USEL UR8, URZ, 0x1, UP0 ;  /* 0x000000013f087887 */ /* 0x000fe40008000000 */
[----:B------:R-:W-:Y:S02]  /*2bd0*/  USEL UR18, UR18, URZ, UP0 ;  /* 0x0000003f12127287 */ /* 0x000fe40008000000 */
[----:B------:R-:W-:-:S06]  /*2be0*/  ULOP3.LUT UR8, UR4, UR8, URZ, 0x3c, !UPT ;  /* 0x0000000804087292 */ /* 0x000fcc000f8e3c3f */
[----:B0-----:R-:W-:Y:S01]  /*2bf0*/  IMAD.U32 R227, RZ, RZ, UR8 ;  /* 0x00000008ffe37e24 */ /* 0x001fe2000f8e00ff */
[----:B------:R-:W-:-:S06]  /*2c00*/  UMOV UR8, 0x1 ;  /* 0x0000000100087882 */ /* 0x000fcc0000000000 */
.L_x_13:
[----:B------:R-:W-:-:S04]  /*2c10*/  UISETP.LT.AND UP0, UPT, UR12, 0x1, UPT ;  /* 0x000000010c00788c */ /* 0x000fc8000bf01270 */
[----:B------:R-:W-:-:S04]  /*2c20*/  USEL UR9, UR12, 0x1, UP0 ;  /* 0x000000010c097887 */ /* 0x000fc80008000000 */
[----:B------:R-:W-:-:S04]  /*2c30*/  UIADD3 UR9, UR12, -UR9, URZ ;  /* 0x800000090c097290 */ /* 0x000fc8000fffe03f */
[----:B------:R-:W-:-:S06]  /*2c40*/  UISETP.GE.AND UP0, UPT, UR9, 0x1, UPT ;  /* 0x000000010900788c */ /* 0x000fcc000bf06270 */
[----:B------:R-:W-:-:S13]  /*2c50*/  PLOP3.LUT P0, PT, PT, PT, UP0, 0x80, 0x0 ;  /* 0x000000000000781c */ /* 0x000fda0003f0f008 */
[----:B------:R-:W-:Y:S05]  /*2c60*/  @!P0 BRA `(.L_x_19) ;  /* 0x0000001000848947 */ /* 0x000fea0003800000 */
[----:B------:R-:W-:Y:S01]  /*2c70*/  IMAD.U32 R228, RZ, RZ, UR9 ;  /* 0x00000009ffe47e24 */ /* 0x000fe2000f8e00ff */
[----:B------:R-:W-:Y:S01]  /*2c80*/  UMOV UR23, UR5 ;  /* 0x0000000500177c82 */ /* 0x000fe20008000000 */
[----:B------:R-:W-:-:S05]  /*2c90*/  ULDC UR24, c[0x0][0x50c] ;  /* 0x0001430000187ab9 */ /* 0x000fca0000000800 */
.L_x_27:
[----:B------:R-:W-:-:S06]  /*2ca0*/  UISETP.NE.AND UP0, UPT, UR21, 0x3, UPT ;  /* 0x000000031500788c */ /* 0x000fcc000bf05270 */
[----:B------:R-:W-:-:S13]  /*2cb0*/  PLOP3.LUT P1, PT, PT, PT, UP0, 0x80, 0x0 ;  /* 0x000000000000781c */ /* 0x000fda0003f2f008 */
[----:B01----:R-:W-:Y:S05]  /*2cc0*/  @!P1 BRA `(.L_x_20) ;  /* 0x0000000000049947 */ /* 0x003fea0003800000 */
[----:B------:R-:W-:Y:S01]  /*2cd0*/  BPT.TRAP 0x1 ;  /* 0x000000040000795c */ /* 0x000fe20000300000 */
.L_x_20:
[----:B------:R-:W0:Y:S01]  /*2ce0*/  S2UR UR9, SR_CgaCtaId ;  /* 0x00000000000979c3 */ /* 0x000e220000008800 */
[----:B------:R-:W-:Y:S01]  /*2cf0*/  UMOV UR14, 0x400 ;  /* 0x00000400000e7882 */ /* 0x000fe20000000000 */
[----:B------:R-:W-:Y:S01]  /*2d00*/  SHF.L.U32 R229, R227, 0x1f, RZ ;  /* 0x0000001fe3e57819 */ /* 0x000fe200000006ff */
[----:B0-----:R-:W-:-:S04]  /*2d10*/  ULEA UR14, UR9, UR14, 0x18 ;  /* 0x0000000e090e7291 */ /* 0x001fc8000f8ec03f */
[----:B------:R-:W-:-:S09]  /*2d20*/  ULEA UR9, UR18, UR14, 0x3 ;  /* 0x0000000e12097291 */ /* 0x000fd2000f8e183f */
[----:B------:R0:W1:Y:S01]  /*2d30*/  SYNCS.PHASECHK.TRANS64.TRYWAIT P0, [UR9], R229 ;  /* 0x000000e5ff0075a7 */ /* 0x0000620008000149 */
[----:B------:R-:W-:Y:S05]  /*2d40*/  @!P1 BRA `(.L_x_21) ;  /* 0x0000000000049947 */ /* 0x000fea0003800000 */
[----:B------:R-:W-:Y:S01]  /*2d50*/  BPT.TRAP 0x1 ;  /* 0x000000040000795c */ /* 0x000fe20000300000 */
.L_x_21:
[----:B-1----:R-:W-:Y:S05]  /*2d60*/  @P0 BRA `(.L_x_22) ;  /* 0x0000000000080947 */ /* 0x002fea0003800000 */
[----:B------:R-:W1:Y:S02]  /*2d70*/  SYNCS.PHASECHK.TRANS64.TRYWAIT P0, [UR9], R229 ;  /* 0x000000e5ff0075a7 */ /* 0x000e640008000149 */
[----:B-1----:R-:W-:Y:S05]  /*2d80*/  @!P0 BRA `(.L_x_23) ;  /* 0x000000d000608947 */ /* 0x002fea0003800000 */
.L_x_22:
[----:B------:R-:W-:Y:S01]  /*2d90*/  UIADD3 UR9, UR14, 0x6100, URZ ;  /* 0x000061000e097890 */ /* 0x000fe2000fffe03f */
[----:B------:R-:W-:Y:S01]  /*2da0*/  WARPGROUP.ARRIVE ;  /* 0x00000000000079c5 */ /* 0x000fe20000000000 */
[----:B------:R-:W-:Y:S02]  /*2db0*/  UISETP.NE.AND UP0, UPT, UR7, URZ, UPT ;  /* 0x0000003f0700728c */ /* 0x000fe4000bf05270 */
[----:B------:R-:W-:Y:S02]  /*2dc0*/  USHF.R.U32.HI UR9, URZ, 0x4, UR9 ;  /* 0x000000043f097899 */ /* 0x000fe40008011609 */
[----:B------:R-:W-:Y:S02]  /*2dd0*/  USEL UR8, UR8, URZ, !UP0 ;  /* 0x0000003f08087287 */ /* 0x000fe4000c000000 */
[----:B------:R-:W-:Y:S02]  /*2de0*/  ULOP3.LUT UR9, UR9, 0x3fff, URZ, 0xc0, !UPT ;  /* 0x00003fff09097892 */ /* 0x000fe4000f8ec03f */
[----:B------:R-:W-:-:S02]  /*2df0*/  ULOP3.LUT UR7, UR15, 0x10000, URZ, 0xfc, !UPT ;  /* 0x000100000f077892 */ /* 0x000fc4000f8efc3f */
[----:B------:R-:W-:Y:S02]  /*2e00*/  ULOP3.LUT UR9, UR9, 0x10000, URZ, 0xfc, !UPT ;  /* 0x0001000009097892 */ /* 0x000fe4000f8efc3f */
[----:B------:R-:W-:Y:S02]  /*2e10*/  UISETP.NE.U32.AND UP0, UPT, UR8, URZ, UPT ;  /* 0x0000003f0800728c */ /* 0x000fe4000bf05070 */
[----:B------:R-:W-:Y:S02]  /*2e20*/  ULEA UR8, UR18, UR7, 0x9 ;  /* 0x0000000712087291 */ /* 0x000fe4000f8e483f */
[----:B------:R-:W-:Y:S01]  /*2e30*/  ULEA UR10, UR18, UR9, 0xa ;  /* 0x00000009120a7291 */ /* 0x000fe2000f8e503f */
[----:B------:R-:W-:Y:S02]  /*2e40*/  UMOV UR11, 0x80000020 ;  /* 0x80000020000b7882 */ /* 0x000fe40000000000 */
[----:B------:R-:W-:Y:S01]  /*2e50*/  UMOV UR9, 0x80000020 ;  /* 0x8000002000097882 */ /* 0x000fe20000000000 */
[----:B------:R-:W-:-:S05]  /*2e60*/  UIADD3 UR6, UR6, 0x2, URZ ;  /* 0x0000000206067890 */ /* 0x000fca000fffe03f */
[----:B------:R-:W-:Y:S01]  /*2e70*/  QGMMA.64x256x32.F32.E5M2.E5M2 R24, gdesc[UR8], R24, UP0 ;  /* 0x03e00000081879f3 */ /* 0x000fe2000bf03818 */
[----:B------:R-:W-:Y:S02]  /*2e80*/  UIADD3 UR8, UR8, 0x2, URZ ;  /* 0x0000000208087890 */ /* 0x000fe4000fffe03f */
[----:B------:R-:W-:Y:S01]  /*2e90*/  UIADD3 UR10, UR10, 0x2, URZ ;  /* 0x000000020a0a7890 */ /* 0x000fe2000fffe03f */
[----:B------:R-:W-:Y:S01]  /*2ea0*/  UMOV UR9, 0x80000020 ;  /* 0x8000002000097882 */ /* 0x000fe20000000000 */
[----:B------:R-:W-:Y:S01]  /*2eb0*/  UMOV UR11, 0x80000020 ;  /* 0x80000020000b7882 */ /* 0x000fe20000000000 */
[----:B------:R-:W-:-:S04]  /*2ec0*/  UISETP.NE.AND UP0, UPT, UR6, UR24, UPT ;  /* 0x000000180600728c */ /* 0x000fc8000bf05270 */
[----:B------:R-:W-:-:S06]  /*2ed0*/  USEL UR7, URZ, 0x1, UP0 ;  /* 0x000000013f077887 */ /* 0x000fcc0008000000 */
[----:B------:R-:W-:-:S12]  /*2ee0*/  ISETP.NE.AND P0, PT, RZ, UR7, PT ;  /* 0x00000007ff007c0c */ /* 0x000fd8000bf05270 */
[----:B------:R-:W-:Y:S03]  /*2ef0*/  QGMMA.64x256x32.F32.E5M2.E5M2 R24, gdesc[UR8], R24, gsb0 ;  /* 0x03e00000081879f3 */ /* 0x000fe60008003818 */
[----:B------:R-:W-:Y:S02]  /*2f00*/  WARPGROUP.DEPBAR.LE gsb0, 0x1 ;  /* 0x00008000000079c5 */ /* 0x000fe40000010100 */
[----:B------:R-:W-:Y:S05]  /*2f10*/  @!P0 BRA `(.L_x_24) ;  /* 0x0000000c00808947 */ /* 0x000fea0003800000 */
[----:B------:R-:W-:Y:S02]  /*2f20*/  WARPGROUP.DEPBAR.LE gsb0, 0x0 ;  /* 0x00008000000079c5 */ /* 0x000fe40000010000 */
[----:B------:R-:W-:-:S01]  /*2f30*/  FADD R226, R24, R226 ;  /* 0x000000e218e27221 */ /* 0x000fc20000000000 */
[----:B------:R-:W-:Y:S01]  /*2f40*/  FADD R225, R25, R225 ;  /* 0x000000e119e17221 */ /* 0x000fe20000000000 */
[----:B------:R1:W-:Y:S01]  /*2f50*/  STL [R1+0x88], R227 ;  /* 0x000088e301007387 */ /* 0x0003e20000100800 */
[----:B------:R-:W-:-:S01]  /*2f60*/  FADD R224, R26, R224 ;  /* 0x000000e01ae07221 */ /* 0x000fc20000000000 */
[----:B------:R-:W-:Y:S01]  /*2f70*/  FADD R223, R27, R223 ;  /* 0x000000df1bdf7221 */ /* 0x000fe20000000000 */
[----:B------:R-:W-:-:S01]  /*2f80*/  FADD R222, R28, R222 ;  /* 0x000000de1cde7221 */ /* 0x000fc20000000000 */
[----:B------:R-:W-:Y:S01]  /*2f90*/  FADD R221, R29, R221 ;  /* 0x000000dd1ddd7221 */ /* 0x000fe20000000000 */
[----:B-1----:R-:W3:Y:S04]  /*2fa0*/  LDL.LU R227, [R1+0x30] ;  /* 0x0000300001e37983 */ /* 0x002ee80000300800 */
[----:B------:R1:W-:Y:S01]  /*2fb0*/  STL [R1+0x8c], R226 ;  /* 0x00008ce201007387 */ /* 0x0003e20000100800 */
[----:B------:R-:W-:-:S01]  /*2fc0*/  FADD R220, R30, R220 ;  /* 0x000000dc1edc7221 */ /* 0x000fc20000000000 */
[----:B------:R-:W-:-:S02]  /*2fd0*/  FADD R219, R31, R219 ;  /* 0x000000db1fdb7221 */ /* 0x000fc40000000000 */
[----:B-1----:R-:W4:Y:S04]  /*2fe0*/  LDL.LU R226, [R1+0x2c] ;  /* 0x00002c0001e27983 */ /* 0x002f280000300800 */
[----:B------:R1:W-:Y:S01]  /*2ff0*/  STL [R1+0x90], R225 ;  /* 0x000090e101007387 */ /* 0x0003e20000100800 */
[----:B------:R-:W-:-:S03]  /*3000*/  FADD R218, R32, R218 ;  /* 0x000000da20da7221 */ /* 0x000fc60000000000 */
[----:B-1----:R-:W2:Y:S04]  /*3010*/  LDL.LU R225, [R1+0x28] ;  /* 0x0000280001e17983 */ /* 0x002ea80000300800 */
        /* <DEDUP_REMOVED lines=9> */
[----:B------:R1:W-:Y:S04]  /*30b0*/  STL [R1+0xa0], R221 ;  /* 0x0000a0dd01007387 */ /* 0x0003e80000100800 */
        /* <DEDUP_REMOVED lines=12> */
[----:B-1----:R-:W2:Y:S01]  /*3180*/  LDL.LU R215, [R1] ;  /* 0x0000000001d77983 */ /* 0x002ea20000300800 */
[----:B------:R-:W-:-:S01]  /*3190*/  FADD R214, R36, R214 ;  /* 0x000000d624d67221 */ /* 0x000fc20000000000 */
[----:B------:R-:W-:Y:S01]  /*31a0*/  FADD R213, R37, R213 ;  /* 0x000000d525d57221 */ /* 0x000fe20000000000 */
[----:B------:R-:W-:-:S01]  /*31b0*/  FADD R212, R38, R212 ;  /* 0x000000d426d47221 */ /* 0x000fc20000000000 */
[----:B------:R-:W-:Y:S01]  /*31c0*/  FADD R211, R39, R211 ;  /* 0x000000d327d37221 */ /* 0x000fe20000000000 */
[----:B------:R-:W-:-:S01]  /*31d0*/  FADD R210, R40, R210 ;  /* 0x000000d228d27221 */ /* 0x000fc20000000000 */
[----:B------:R-:W-:Y:S01]  /*31e0*/  STL [R1+0xbc], R214 ;  /* 0x0000bcd601007387 */ /* 0x000fe20000100800 */
        /* <DEDUP_REMOVED lines=11> */
[----:B------:R1:W-:Y:S01]  /*32a0*/  STL [R1+0xc8], R211 ;  /* 0x0000c8d301007387 */ /* 0x0003e20000100800 */
[----:B------:R-:W-:-:S01]  /*32b0*/  FADD R200, R50, R200 ;  /* 0x000000c832c87221 */ /* 0x000fc20000000000 */
[----:B------:R-:W-:Y:S01]  /*32c0*/  FADD R199, R51, R199 ;  /* 0x000000c733c77221 */ /* 0x000fe20000000000 */
        /* <DEDUP_REMOVED lines=69> */
[----:B-----5:R-:W-:Y:S01]  /*3720*/  FADD R0, R121, R0 ;  /* 0x0000000079007221 */ /* 0x020fe20000000000 */
[----:B---3--:R-:W-:-:S01]  /*3730*/  FADD R227, R134, R227 ;  /* 0x000000e386e37221 */ /* 0x008fc20000000000 */
[----:B----4-:R-:W-:Y:S01]  /*3740*/  FADD R226, R133, R226 ;  /* 0x000000e285e27221 */ /* 0x010fe20000000000 */
[----:B--2---:R-:W-:-:S01]  /*3750*/  FADD R225, R132, R225 ;  /* 0x000000e184e17221 */ /* 0x004fc20000000000 */
        /* <DEDUP_REMOVED lines=9> */
[----:B------:R-:W-:-:S05]  /*37f0*/  FADD R215, R122, R215 ;  /* 0x000000d77ad77221 */ /* 0x000fca0000000000 */
[----:B------:R2:W-:Y:S04]  /*3800*/  STL [R1], R215 ;  /* 0x000000d701007387 */ /* 0x0005e80000100800 */
[----:B------:R3:W-:Y:S04]  /*3810*/  STL [R1+0x4], R216 ;  /* 0x000004d801007387 */ /* 0x0007e80000100800 */
        /* <DEDUP_REMOVED lines=8> */
[----:B-1----:R-:W4:Y:S04]  /*38a0*/  LDL.LU R211, [R1+0x34] ;  /* 0x0000340001d37983 */ /* 0x002f280000300800 */
[----:B------:R1:W-:Y:S04]  /*38b0*/  STL [R1+0x28], R225 ;  /* 0x000028e101007387 */ /* 0x0003e80000100800 */
[----:B------:R-:W4:Y:S04]  /*38c0*/  LDL.LU R212, [R1+0x38] ;  /* 0x0000380001d47983 */ /* 0x000f280000300800 */
[----:B------:R1:W-:Y:S04]  /*38d0*/  STL [R1+0x2c], R226 ;  /* 0x00002ce201007387 */ /* 0x0003e80000100800 */
[----:B------:R-:W4:Y:S04]  /*38e0*/  LDL.LU R213, [R1+0x3c] ;  /* 0x00003c0001d57983 */ /* 0x000f280000300800 */
[----:B------:R1:W-:Y:S04]  /*38f0*/  STL [R1+0x30], R227 ;  /* 0x000030e301007387 */ /* 0x0003e80000100800 */
[----:B------:R-:W4:Y:S04]  /*3900*/  LDL.LU R214, [R1+0x40] ;  /* 0x0000400001d67983 */ /* 0x000f280000300800 */
[----:B--2---:R-:W2:Y:S04]  /*3910*/  LDL.LU R215, [R1+0x44] ;  /* 0x0000440001d77983 */ /* 0x004ea80000300800 */
[----:B---3--:R-:W3:Y:S04]  /*3920*/  LDL.LU R216, [R1+0x48] ;  /* 0x0000480001d87983 */ /* 0x008ee80000300800 */
[----:B----4-:R-:W4:Y:S04]  /*3930*/  LDL.LU R217, [R1+0x4c] ;  /* 0x00004c0001d97983 */ /* 0x010f280000300800 */
[----:B0-----:R-:W4:Y:S04]  /*3940*/  LDL.LU R218, [R1+0x50] ;  /* 0x0000500001da7983 */ /* 0x001f280000300800 */
[----:B------:R-:W4:Y:S04]  /*3950*/  LDL.LU R219, [R1+0x54] ;  /* 0x0000540001db7983 */ /* 0x000f280000300800 */
[----:B------:R-:W4:Y:S04]  /*3960*/  LDL.LU R220, [R1+0x58] ;  /* 0x0000580001dc7983 */ /* 0x000f280000300800 */
[----:B------:R-:W4:Y:S04]  /*3970*/  LDL.LU R221, [R1+0x5c] ;  /* 0x00005c0001dd7983 */ /* 0x000f280000300800 */
[----:B------:R-:W4:Y:S04]  /*3980*/  LDL.LU R222, [R1+0x60] ;  /* 0x0000600001de7983 */ /* 0x000f280000300800 */
[----:B------:R-:W4:Y:S04]  /*3990*/  LDL.LU R223, [R1+0x64] ;  /* 0x0000640001df7983 */ /* 0x000f280000300800 */
[----:B------:R-:W4:Y:S04]  /*39a0*/  LDL.LU R224, [R1+0x68] ;  /* 0x0000680001e07983 */ /* 0x000f280000300800 */
[----:B-1----:R-:W4:Y:S04]  /*39b0*/  LDL.LU R225, [R1+0x6c] ;  /* 0x00006c0001e17983 */ /* 0x002f280000300800 */
[----:B------:R-:W4:Y:S04]  /*39c0*/  LDL.LU R226, [R1+0x70] ;  /* 0x0000700001e27983 */ /* 0x000f280000300800 */
[----:B------:R-:W4:Y:S01]  /*39d0*/  LDL.LU R227, [R1+0x74] ;  /* 0x0000740001e37983 */ /* 0x000f220000300800 */
[----:B------:R-:W-:-:S05]  /*39e0*/  FADD R211, R135, R211 ;  /* 0x000000d387d37221 */ /* 0x000fca0000000000 */
[----:B------:R0:W-:Y:S01]  /*39f0*/  STL [R1+0x34], R211 ;  /* 0x000034d301007387 */ /* 0x0001e20000100800 */
[----:B------:R-:W-:-:S03]  /*3a00*/  FADD R212, R136, R212 ;  /* 0x000000d488d47221 */ /* 0x000fc60000000000 */
[----:B0-----:R1:W5:Y:S01]  /*3a10*/  LDL.LU R211, [R1+0xc8] ;  /* 0x0000c80001d37983 */ /* 0x0013620000300800 */
[----:B------:R-:W-:-:S03]  /*3a20*/  FADD R213, R137, R213 ;  /* 0x000000d589d57221 */ /* 0x000fc60000000000 */
[----:B------:R0:W-:Y:S01]  /*3a30*/  STL [R1+0x38], R212 ;  /* 0x000038d401007387 */ /* 0x0001e20000100800 */
[----:B------:R-:W-:-:S01]  /*3a40*/  FADD R214, R138, R214 ;  /* 0x000000d68ad67221 */ /* 0x000fc20000000000 */
[----:B--2---:R-:W-:Y:S02]  /*3a50*/  FADD R215, R139, R215 ;  /* 0x000000d78bd77221 */ /* 0x004fe40000000000 */
[----:B0-----:R1:W5:Y:S01]  /*3a60*/  LDL.LU R212, [R1+0xc4] ;  /* 0x0000c40001d47983 */ /* 0x0013620000300800 */
[----:B---3--:R-:W-:-:S03]  /*3a70*/  FADD R216, R140, R216 ;  /* 0x000000d88cd87221 */ /* 0x008fc60000000000 */
[----:B------:R0:W-:Y:S01]  /*3a80*/  STL [R1+0x3c], R213 ;  /* 0x00003cd501007387 */ /* 0x0001e20000100800 */
[----:B----4-:R-:W-:-:S03]  /*3a90*/  FADD R217, R141, R217 ;  /* 0x000000d98dd97221 */ /* 0x010fc60000000000 */
[----:B0-----:R1:W5:Y:S01]  /*3aa0*/  LDL.LU R213, [R1+0xc0] ;  /* 0x0000c00001d57983 */ /* 0x0013620000300800 */
[----:B------:R-:W-:-:S03]  /*3ab0*/  FADD R218, R142, R218 ;  /* 0x000000da8eda7221 */ /* 0x000fc60000000000 */
[----:B------:R0:W-:Y:S01]  /*3ac0*/  STL [R1+0x40], R214 ;  /* 0x000040d601007387 */ /* 0x0001e20000100800 */
[----:B------:R-:W-:-:S01]  /*3ad0*/  FADD R219, R143, R219 ;  /* 0x000000db8fdb7221 */ /* 0x000fc20000000000 */
[----:B------:R-:W-:Y:S02]  /*3ae0*/  FADD R220, R144, R220 ;  /* 0x000000dc90dc7221 */ /* 0x000fe40000000000 */
[----:B0-----:R1:W5:Y:S04]  /*3af0*/  LDL.LU R214, [R1+0xbc] ;  /* 0x0000bc0001d67983 */ /* 0x0013680000300800 */
[----:B------:R0:W-:Y:S01]  /*3b00*/  STL [R1+0x44], R215 ;  /* 0x000044d701007387 */ /* 0x0001e20000100800 */
[----:B------:R-:W-:-:S01]  /*3b10*/  FADD R221, R145, R221 ;  /* 0x000000dd91dd7221 */ /* 0x000fc20000000000 */
[----:B------:R-:W-:-:S02]  /*3b20*/  FADD R222, R146, R222 ;  /* 0x000000de92de7221 */ /* 0x000fc40000000000 */
[----:B0-----:R1:W5:Y:S04]  /*3b30*/  LDL.LU R215, [R1+0xb8] ;  /* 0x0000b80001d77983 */ /* 0x0013680000300800 */
[----:B------:R0:W-:Y:S01]  /*3b40*/  STL [R1+0x48], R216 ;  /* 0x000048d801007387 */ /* 0x0001e20000100800 */
[----:B------:R-:W-:-:S03]  /*3b50*/  FADD R223, R147, R223 ;  /* 0x000000df93df7221 */ /* 0x000fc60000000000 */
        /* <DEDUP_REMOVED lines=13> */
[----:B------:R0:W-:Y:S04]  /*3c30*/  STL [R1+0x5c], R221 ;  /* 0x00005cdd01007387 */ /* 0x0001e80000100800 */
        /* <DEDUP_REMOVED lines=12> */
[----:B0-----:R1:W5:Y:S01]  /*3d00*/  LDL.LU R227, [R1+0x88] ;  /* 0x0000880001e37983 */ /* 0x0013620000300800 */
[----:B------:R-:W-:-:S05]  /*3d10*/  UMOV UR6, URZ ;  /* 0x0000003f00067c82 */ /* 0x000fca0008000000 */
.L_x_24:
[----:B------:R-:W-:Y:S05]  /*3d20*/  @!P1 BRA `(.L_x_25) ;  /* 0x0000000000049947 */ /* 0x000fea0003800000 */
[----:B------:R-:W-:Y:S01]  /*3d30*/  BPT.TRAP 0x1 ;  /* 0x000000040000795c */ /* 0x000fe20000300000 */
.L_x_25:
[----:B------:R-:W-:Y:S02]  /*3d40*/  UISETP.GT.U32.AND UP0, UPT, UR13, 0x1, UPT ;  /* 0x000000010d00788c */ /* 0x000fe4000bf04070 */
[----:B------:R-:W-:-:S04]  /*3d50*/  ULEA UR8, UR23, UR14, 0x3 ;  /* 0x0000000e17087291 */ /* 0x000fc8000f8e183f */
[----:B------:R-:W-:Y:S01]  /*3d60*/  UIADD3 UR8, UR8, 0x18, URZ ;  /* 0x0000001808087890 */ /* 0x000fe2000fffe03f */
[----:B------:R-:W-:-:S03]  /*3d70*/  PLOP3.LUT P0, PT, PT, PT, UP0, 0x80, 0x0 ;  /* 0x000000000000781c */ /* 0x000fc60003f0f008 */
[----:B------:R-:W-:-:S09]  /*3d80*/  UPRMT UR8, URZ, 0x654, UR8 ;  /* 0x000006543f087896 */ /* 0x000fd20008000008 */
[----:B------:R-:W-:Y:S01]  /*3d90*/  SYNCS.ARRIVE.TRANS64.RED.A1T0 RZ, [UR8], RZ ;  /* 0x000000ffffff79a7 */ /* 0x000fe20008100408 */
[----:B------:R-:W-:Y:S05]  /*3da0*/  @P0 BRA `(.L_x_26) ;  /* 0x0000000000040947 */ /* 0x000fea0003800000 */
[----:B------:R-:W-:Y:S01]  /*3db0*/  BPT.TRAP 0x1 ;  /* 0x000000040000795c */ /* 0x000fe20000300000 */
.L_x_26:
[----:B------:R-:W-:Y:S01]  /*3dc0*/  UIADD3 UR18, UR18, 0x1, URZ ;  /* 0x0000000112127890 */ /* 0x000fe2000fffe03f */
[C---:B------:R-:W-:Y:S01]  /*3dd0*/  ISETP.GT.AND P0, PT, R228.reuse, 0x1, PT ;  /* 0x00000001e400780c */ /* 0x040fe20003f04270 */
[----:B------:R-:W-:Y:S01]  /*3de0*/  UIADD3 UR23, UR23, 0x1, URZ ;  /* 0x0000000117177890 */ /* 0x000fe2000fffe03f */
[----:B------:R-:W-:Y:S01]  /*3df0*/  VIADD R228, R228, 0xffffffff ;  /* 0xffffffffe4e47836 */ /* 0x000fe20000000000 */
[----:B------:R-:W-:Y:S02]  /*3e00*/  UISETP.NE.AND UP0, UPT, UR18, 0x3, UPT ;  /* 0x000000031200788c */ /* 0x000fe4000bf05270 */
[----:B------:R-:W-:Y:S02]  /*3e10*/  UISETP.NE.AND UP1, UPT, UR23, 0x3, UPT ;  /* 0x000000031700788c */ /* 0x000fe4000bf25270 */
[----:B------:R-:W-:Y:S02]  /*3e20*/  USEL UR8, URZ, 0x1, UP0 ;  /* 0x000000013f087887 */ /* 0x000fe40008000000 */
[----:B------:R-:W-:-:S02]  /*3e30*/  USEL UR18, UR18, URZ, UP0 ;  /* 0x0000003f12127287 */ /* 0x000fc40008000000 */
[----:B------:R-:W-:Y:S02]  /*3e40*/  USEL UR23, UR23, URZ, UP1 ;  /* 0x0000003f17177287 */ /* 0x000fe40008800000 */
[----:B-----5:R-:W-:Y:S01]  /*3e50*/  LOP3.LUT R227, R227, UR8, RZ, 0x3c, !PT ;  /* 0x00000008e3e37c12 */ /* 0x020fe2000f8e3cff */
[----:B------:R-:W-:Y:S01]  /*3e60*/  UMOV UR8, 0x1 ;  /* 0x0000000100087882 */ /* 0x000fe20000000000 */
[----:B------:R-:W-:Y:S08]  /*3e70*/  @P0 BRA `(.L_x_27) ;  /* 0xffffffec00880947 */ /* 0x000ff0000383ffff */
.L_x_19:
[----:B------:R-:W-:-:S04]  /*3e80*/  UISETP.NE.AND UP0, UPT, UR6, URZ, UPT ;  /* 0x0000003f0600728c */ /* 0x000fc8000bf05270 */
[----:B------:R-:W-:-:S06]  /*3e90*/  USEL UR6, URZ, 0x1, !UP0 ;  /* 0x000000013f067887 */ /* 0x000fcc000c000000 */
[----:B------:R-:W-:-:S13]  /*3ea0*/  ISETP.NE.AND P0, PT, RZ, UR6, PT ;  /* 0x00000006ff007c0c */ /* 0x000fda000bf05270 */
[----:B------:R-:W-:Y:S05]  /*3eb0*/  @!P0 BRA `(.L_x_28) ;  /* 0x0000000c00dc8947 */ /* 0x000fea0003800000 */
[----:B------:R-:W3:Y:S04]  /*3ec0*/  LDL.LU R227, [R1+0x74] ;  /* 0x0000740001e37983 */ /* 0x000ee80000300800 */
[----:B---3--:R3:W-:Y:S04]  /*3ed0*/  STL [R1+0x88], R227 ;  /* 0x000088e301007387 */ /* 0x0087e80000100800 */
[----:B---3--:R-:W3:Y:S04]  /*3ee0*/  LDL.LU R227, [R1+0x70] ;  /* 0x0000700001e37983 */ /* 0x008ee80000300800 */
        /* <DEDUP_REMOVED lines=55> */
[----:B---3--:R-:W3:Y:S01]  /*4260*/  LDL.LU R227, [R1] ;  /* 0x0000000001e37983 */ /* 0x008ee20000300800 */
[----:B------:R-:W-:-:S02]  /*4270*/  WARPGROUP.DEPBAR.LE gsb0, 0x0 ;  /* 0x00008000000079c5 */ /* 0x000fc40000010000 */
[----:B------:R-:W-:Y:S01]  /*4280*/  FADD R226, R24, R226 ;  /* 0x000000e218e27221 */ /* 0x000fe20000000000 */
        /* <DEDUP_REMOVED lines=97> */
[----:B---3--:R-:W-:-:S05]  /*48a0*/  FADD R227, R122, R227 ;  /* 0x000000e37ae37221 */ /* 0x008fca0000000000 */
[----:B------:R3:W-:Y:S04]  /*48b0*/  STL [R1], R227 ;  /* 0x000000e301007387 */ /* 0x0007e80000100800 */
[----:B---3--:R-:W3:Y:S02]  /*48c0*/  LDL.LU R227, [R1+0xf8] ;  /* 0x0000f80001e37983 */ /* 0x008ee40000300800 */
[----:B---3--:R-:W-:-:S05]  /*48d0*/  FADD R227, R123, R227 ;  /* 0x000000e37be37221 */ /* 0x008fca0000000000 */
[----:B------:R3:W-:Y:S04]  /*48e0*/  STL [R1+0x4], R227 ;  /* 0x000004e301007387 */ /* 0x0007e80000100800 */
        /* <DEDUP_REMOVED lines=83> */
[----:B------:R3:W-:Y:S02]  /*4e20*/  STL [R1+0x74], R227 ;  /* 0x000074e301007387 */ /* 0x0007e40000100800 */
.L_x_28:
[----:B------:R-:W-:Y:S02]  /*4e30*/  WARPGROUP.DEPBAR.LE gsb0, 0x0 ;  /* 0x00008000000079c5 */ /* 0x000fe40000010000 */
[----:B------:R-:W4:Y:S02]  /*4e40*/  LDC R24, c[0x0][0x28c] ;  /* 0x0000a300ff187b82 */ /* 0x000f240000000800 */
[----:B----4-:R-:W-:-:S13]  /*4e50*/  ISETP.GE.AND P0, PT, R24, 0x1, PT ;  /* 0x000000011800780c */ /* 0x010fda0003f06270 */
[----:B------:R-:W-:Y:S05]  /*4e60*/  @!P0 BRA `(.L_x_29) ;  /* 0x0000000000488947 */ /* 0x000fea0003800000 */
[----:B------:R-:W-:-:S06]  /*4e70*/  UISETP.NE.AND UP0, UPT, UR21, 0x3, UPT ;  /* 0x000000031500788c */ /* 0x000fcc000bf05270 */
[----:B------:R-:W-:-:S13]  /*4e80*/  PLOP3.LUT P0, PT, PT, PT, UP0, 0x80, 0x0 ;  /* 0x000000000000781c */ /* 0x000fda0003f0f008 */
[----:B------:R-:W-:Y:S05]  /*4e90*/  @!P0 BRA `(.L_x_30) ;  /* 0x0000000000048947 */ /* 0x000fea0003800000 */
[----:B------:R-:W-:Y:S01]  /*4ea0*/  BPT.TRAP 0x1 ;  /* 0x000000040000795c */ /* 0x000fe20000300000 */
.L_x_30:
[----:B------:R-:W-:-:S04]  /*4eb0*/  UISETP.LT.AND UP0, UPT, UR12, 0x1, UPT ;  /* 0x000000010c00788c */ /* 0x000fc8000bf01270 */
[----:B------:R-:W-:Y:S02]  /*4ec0*/  USEL UR8, UR12, 0x1, UP0 ;  /* 0x000000010c087887 */ /* 0x000fe40008000000 */
[----:B------:R-:W-:Y:S02]  /*4ed0*/  UISETP.GT.U32.AND UP0, UPT, UR13, 0x1, UPT ;  /* 0x000000010d00788c */ /* 0x000fe4000bf04070 */
[----:B------:R-:W-:-:S04]  /*4ee0*/  UIADD3 UR8, UR5, UR12, -UR8 ;  /* 0x0000000c05087290 */ /* 0x000fc8000fffe808 */
[----:B------:R-:W-:Y:S01]  /*4ef0*/  UIMAD.WIDE.U32 UR6, UR8, -0x55555555, URZ ;  /* 0xaaaaaaab080678a5 */ /* 0x000fe2000f8e003f */
[----:B------:R-:W-:-:S03]  /*4f00*/  PLOP3.LUT P0, PT, PT, PT, UP0, 0x80, 0x0 ;  /* 0x000000000000781c */ /* 0x000fc60003f0f008 */
[----:B------:R-:W-:-:S04]  /*4f10*/  USHF.R.U32.HI UR6, URZ, 0x1, UR7 ;  /* 0x000000013f067899 */ /* 0x000fc80008011607 */
[----:B------:R-:W-:-:S04]  /*4f20*/  UIMAD UR8, UR6, -0x3, UR8 ;  /* 0xfffffffd060878a4 */ /* 0x000fc8000f8e0208 */
[----:B------:R-:W-:-:S04]  /*4f30*/  ULEA UR8, UR8, UR14, 0x3 ;  /* 0x0000000e08087291 */ /* 0x000fc8000f8e183f */
[----:B------:R-:W-:-:S04]  /*4f40*/  UIADD3 UR8, UR8, 0x18, URZ ;  /* 0x0000001808087890 */ /* 0x000fc8000fffe03f */
[----:B------:R-:W-:-:S09]  /*4f50*/  UPRMT UR8, URZ, 0x654, UR8 ;  /* 0x000006543f087896 */ /* 0x000fd20008000008 */
[----:B------:R-:W-:Y:S01]  /*4f60*/  SYNCS.ARRIVE.TRANS64.RED.A1T0 RZ, [UR8], RZ ;  /* 0x000000ffffff79a7 */ /* 0x000fe20008100408 */
[----:B------:R-:W-:Y:S05]  /*4f70*/  @P0 BRA `(.L_x_29) ;  /* 0x0000000000040947 */ /* 0x000fea0003800000 */
[----:B------:R-:W-:Y:S01]  /*4f80*/  BPT.TRAP 0x1 ;  /* 0x000000040000795c */ /* 0x000fe20000300000 */
.L_x_29:
[----:B------:R4:W-:Y:S01]  /*4f90*/  STL [R1+0x8c], R2 ;  /* 0x00008c0201007387 */ /* 0x0009e20000100800 */
[----:B------:R-:W0:Y:S01]  /*4fa0*/  LDC R28, c[0x0][0x288] ;  /* 0x0000a200ff1c7b82 */ /* 0x000e220000000800 */
[----:B------:R-:W-:Y:S02]  /*4fb0*/  UIADD3 UR9, UR12, UR5, URZ ;  /* 0x000000050c097290 */ /* 0x000fe4000fffe03f */
[----:B------:R1:W-:Y:S01]  /*4fc0*/  STL [R1+0x88], R0 ;  /* 0x0000880001007387 */ /* 0x0003e20000100800 */
[----:B------:R-:W-:Y:S01]  /*4fd0*/  USHF.R.S32.HI UR10, URZ, 0x1f, UR22 ;  /* 0x0000001f3f0a7899 */ /* 0x000fe20008011416 */
[----:B------:R-:W-:Y:S01]  /*4fe0*/  ULDC.64 UR14, c[0x0][0x5d0] ;  /* 0x00017400000e7ab9 */ /* 0x000fe20000000a00 */
[----:B------:R-:W-:Y:S01]  /*4ff0*/  ULDC UR11, c[0x0][0x284] ;  /* 0x0000a100000b7ab9 */ /* 0x000fe20000000800 */
[----:B----4-:R-:W4:Y:S01]  /*5000*/  S2R R2, SR_TID.X ;  /* 0x0000000000027919 */ /* 0x010f220000002100 */
[----:B-1----:R-:W2:Y:S04]  /*5010*/  LDL.LU R0, [R1+0x80] ;  /* 0x0000800001007983 */ /* 0x002ea80000300800 */
[----:B---3--:R-:W3:Y:S01]  /*5020*/  LDL.LU R227, [R1+0x84] ;  /* 0x0000840001e37983 */ /* 0x008ee20000300800 */
[----:B------:R-:W-:-:S02]  /*5030*/  UISETP.GT.U32.AND UP0, UPT, UR9, 0x2, UPT ;  /* 0x000000020900788c */ /* 0x000fc4000bf04070 */
[----:B------:R-:W-:Y:S01]  /*5040*/  UISETP.GE.U32.AND UP1, UPT, UR12, 0x3, UPT ;  /* 0x000000030c00788c */ /* 0x000fe2000bf26070 */
[--C-:B----4-:R-:W-:Y:S02]  /*5050*/  SHF.R.U32.HI R24, RZ, 0x2, R2.reuse ;  /* 0x00000002ff187819 */ /* 0x110fe40000011602 */
[----:B------:R-:W-:Y:S02]  /*5060*/  LOP3.LUT R26, R2, 0x60, RZ, 0xc0, !PT ;  /* 0x00000060021a7812 */ /* 0x000fe400078ec0ff */
[----:B------:R-:W-:Y:S02]  /*5070*/  SHF.R.U32.HI R27, RZ, 0x7, R2 ;  /* 0x00000007ff1b7819 */ /* 0x000fe40000011602 */
[----:B------:R-:W-:Y:S02]  /*5080*/  LOP3.LUT R25, R24, 0x7, RZ, 0xc0, !PT ;  /* 0x0000000718197812 */ /* 0x000fe400078ec0ff */
[----:B------:R-:W-:Y:S02]  /*5090*/  SHF.R.U32.HI R26, RZ, 0x1, R26 ;  /* 0x00000001ff1a7819 */ /* 0x000fe4000001161a */
[----:B------:R-:W-:-:S02]  /*50a0*/  LOP3.LUT R24, R27, 0x1, RZ, 0xc0, !PT ;  /* 0x000000011b187812 */ /* 0x000fc400078ec0ff */
[----:B------:R-:W-:-:S03]  /*50b0*/  IADD3 R29, RZ, -R26, -R25 ;  /* 0x8000001aff1d7210 */ /* 0x000fc60007ffe819 */
[C---:B------:R-:W-:Y:S02]  /*50c0*/  IMAD.SHL.U32 R30, R24.reuse, 0x40, RZ ;  /* 0x00000040181e7824 */ /* 0x040fe400078e00ff */
[----:B------:R-:W-:Y:S02]  /*50d0*/  IMAD R29, R24, -0x40, R29 ;  /* 0xffffffc0181d7824 */ /* 0x000fe400078e021d */
[----:B------:R-:W-:Y:S01]  /*50e0*/  IMAD.SHL.U32 R24, R2, 0x2, RZ ;  /* 0x0000000202187824 */ /* 0x000fe200078e00ff */
[----:B------:R-:W-:-:S04]  /*50f0*/  LOP3.LUT R27, R30, 0x40, R25, 0xe2, !PT ;  /* 0x000000401e1b7812 */ /* 0x000fc800078ee219 */
[----:B------:R-:W-:Y:S02]  /*5100*/  LOP3.LUT R30, R24, 0x6, RZ, 0xc0, !PT ;  /* 0x00000006181e7812 */ /* 0x000fe400078ec0ff */
[----:B------:R-:W-:Y:S02]  /*5110*/  LOP3.LUT R24, R2, 0x3, RZ, 0xc0, !PT ;  /* 0x0000000302187812 */ /* 0x000fe400078ec0ff */
[----:B------:R1:W5:Y:S01]  /*5120*/  LDL.LU R2, [R1+0x8c] ;  /* 0x00008c0001027983 */ /* 0x0003620000300800 */
[----:B------:R-:W-:Y:S01]  /*5130*/  UIMAD.WIDE.U32 UR6, UR9, -0x55555555, URZ ;  /* 0xaaaaaaab090678a5 */ /* 0x000fe2000f8e003f */
[----:B--2---:R-:W-:Y:S01]  /*5140*/  PRMT R30, R30, 0x6540, R0 ;  /* 0x000065401e1e7816 */ /* 0x004fe20000000000 */
[----:B------:R-:W-:Y:S02]  /*5150*/  IMAD.SHL.U32 R35, R0, 0x100, RZ ;  /* 0x0000010000237824 */ /* 0x000fe400078e00ff */
[----:B------:R1:W5:Y:S01]  /*5160*/  LDL.LU R0, [R1+0x88] ;  /* 0x0000880001007983 */ /* 0x0003620000300800 */
[----:B0-----:R-:W-:Y:S01]  /*5170*/  IMAD R34, R24, -0x2, R28 ;  /* 0xfffffffe18227824 */ /* 0x001fe200078e021c */
[----:B------:R-:W-:Y:S01]  /*5180*/  UIMAD UR5, UR10, UR14, URZ ;  /* 0x0000000e0a0572a4 */ /* 0x000fe2000f8e023f */
[----:B------:R-:W-:Y:S01]  /*5190*/  ISETP.GE.AND P0, PT, R35, R28, PT ;  /* 0x0000001c2300720c */ /* 0x000fe20003f06270 */
[C---:B---3--:R-:W-:Y:S01]  /*51a0*/  IMAD.SHL.U32 R28, R227.reuse, 0x80, RZ ;  /* 0x00000080e31c7824 */ /* 0x048fe200078e00ff */
[----:B------:R-:W-:Y:S01]  /*51b0*/  UISETP.LT.U32.AND UP0, UPT, UR12, 0x3, UP0 ;  /* 0x000000030c00788c */ /* 0x000fe20008701070 */
[--C-:B------:R-:W-:Y:S01]  /*51c0*/  SHF.R.S32.HI R31, RZ, 0x1f, R30.reuse ;  /* 0x0000001fff1f7819 */ /* 0x100fe2000001141e */
[----:B------:R-:W-:Y:S01]  /*51d0*/  UIMAD UR8, UR22, UR15, UR5 ;  /* 0x0000000f160872a4 */ /* 0x000fe2000f8e0205 */
[----:B------:R-:W-:Y:S01]  /*51e0*/  IMAD.U32 R25, RZ, RZ, UR14 ;  /* 0x0000000eff197e24 */ /* 0x000fe2000f8e00ff */
[C---:B------:R-:W-:Y:S01]  /*51f0*/  ISETP.GE.OR P0, PT, R28.reuse, UR11, P0 ;  /* 0x0000000b1c007c0c */ /* 0x040fe20008706670 */
[----:B------:R-:W-:Y:S01]  /*5200*/  USEL UR5, URZ, 0x1, !UP0 ;  /* 0x000000013f057887 */ /* 0x000fe2000c000000 */
[----:B------:R-:W-:Y:S01]  /*5210*/  IMAD.WIDE R32, R227, 0x80, RZ ;  /* 0x00000080e3207825 */ /* 0x000fe200078e02ff */
[----:B------:R-:W-:Y:S01]  /*5220*/  USHF.R.U32.HI UR6, URZ, 0x1, UR7 ;  /* 0x000000013f067899 */ /* 0x000fe20008011607 */
[----:B------:R-:W-:Y:S01]  /*5230*/  IADD3 R38, -R28, UR11, R29 ;  /* 0x0000000b1c267c10 */ /* 0x000fe2000fffe11d */
[----:B------:R-:W-:Y:S01]  /*5240*/  ULOP3.LUT UR4, UR4, UR5, URZ, 0x3c, !UPT ;  /* 0x0000000504047292 */ /* 0x000fe2000f8e3c3f */
[----:B------:R-:W-:Y:S01]  /*5250*/  IMAD.WIDE.U32 R24, R25, UR22, R30 ;  /* 0x0000001619187c25 */ /* 0x000fe2000f8e001e */
[----:B------:R-:W-:Y:S01]  /*5260*/  UIMAD UR5, UR6, -0x3, UR9 ;  /* 0xfffffffd060578a4 */ /* 0x000fe2000f8e0209 */
[----:B------:R-:W-:Y:S01]  /*5270*/  LOP3.LUT R39, R32, R27, R26, 0xfe, !PT ;  /* 0x0000001b20277212 */ /* 0x000fe200078efe1a */
[----:B------:R-:W-:Y:S01]  /*5280*/  @UP1 ULOP3.LUT UR4, UR4, 0x1, UR6, 0x78, !UPT ;  /* 0x0000000104041892 */ /* 0x000fe2000f8e7806 */
[----:B------:R-:W-:-:S02]  /*5290*/  VIADD R25, R25, UR8 ;  /* 0x0000000819197c36 */ /* 0x000fc40008000000 */
[----:B------:R-:W-:Y:S02]  /*52a0*/  IMAD.IADD R35, R34, 0x1, -R35 ;  /* 0x0000000122237824 */ /* 0x000fe400078e0a23 */
[----:B------:R-:W-:Y:S01]  /*52b0*/  IMAD.MOV.U32 R34, RZ, RZ, -0x1 ;  /* 0xffffffffff227424 */ /* 0x000fe200078e00ff */
[----:B-1----:R-:W-:Y:S06]  /*52c0*/  @P0 BRA `(.L_x_31) ;  /* 0x0000008c00980947 */ /* 0x002fec0003800000 */
[----:B------:R-:W0:Y:S01]  /*52d0*/  LDC.64 R28, c[0x0][0x5c8] ;  /* 0x00017200ff1c7b82 */ /* 0x000e220000000a00 */
[----:B------:R-:W-:Y:S01]  /*52e0*/  ULDC.64 UR6, c[0x0][0x5c0] ;  /* 0x0001700000067ab9 */ /* 0x000fe20000000a00 */
[----:B------:R-:W-:Y:S01]  /*52f0*/  BSSY B0, `(.L_x_31) ;  /* 0x00008e3000007945 */ /* 0x000fe20003800000 */
[-C--:B0-----:R-:W-:Y:S02]  /*5300*/  IMAD R26, R33, R28.reuse, RZ ;  /* 0x0000001c211a7224 */ /* 0x081fe400078e02ff */
[----:B------:R-:W-:-:S04]  /*5310*/  IMAD.WIDE.U32 R24, R39, R28, R24 ;  /* 0x0000001c27187225 */ /* 0x000fc800078e0018 */
[----:B------:R-:W-:Y:S01]  /*5320*/  IMAD R27, R39, R29, R26 ;  /* 0x0000001d271b7224 */ /* 0x000fe200078e021a */
[----:B------:R-:W-:Y:S02]  /*5330*/  LEA R26, P0, R28, R24, 0x3 ;  /* 0x000000181c1a7211 */ /* 0x000fe400078018ff */
[----:B------:R-:W-:Y:S01]  /*5340*/  IADD3 R24, P1, R24, UR6, RZ ;  /* 0x0000000618187c10 */ /* 0x000fe2000ff3e0ff */
[----:B------:R-:W-:Y:S01]  /*5350*/  IMAD.IADD R27, R25, 0x1, R27 ;  /* 0x00000001191b7824 */ /* 0x000fe200078e021b */
[----:B------:R-:W-:-:S04]  /*5360*/  IADD3 R26, P3, R26, UR6, RZ ;  /* 0x000000061a1a7c10 */ /* 0x000fc8000ff7e0ff */
[----:B------:R-:W-:Y:S02]  /*5370*/  LEA.HI.X R28, R28, R27, R29, 0x3, P0 ;  /* 0x0000001b1c1c7211 */ /* 0x000fe400000f1c1d */
[----:B------:R-:W-:Y:S02]  /*5380*/  FSETP.NEU.AND P0, PT, RZ, UR19, PT ;  /* 0x00000013ff007c0b */ /* 0x000fe4000bf0d000 */
[----:B------:R-:W-:Y:S02]  /*5390*/  IADD3.X R25, R27, UR7, RZ, P1, !PT ;  /* 0x000000071b197c10 */ /* 0x000fe40008ffe4ff */
[----:B------:R-:W-:-:S09]  /*53a0*/  IADD3.X R27, R28, UR7, RZ, P3, !PT ;  /* 0x000000071c1b7c10 */ /* 0x000fd20009ffe4ff */
[----:B------:R-:W-:Y:S05]  /*53b0*/  @!P0 BRA `(.L_x_32) ;  /* 0x0000006800d88947 */ /* 0x000fea0003800000 */
[----:B------:R-:W-:Y:S01]  /*53c0*/  ULDC.64 UR8, c[0x0][0x5b8] ;  /* 0x00016e0000087ab9 */ /* 0x000fe20000000a00 */
[----:B------:R-:W-:Y:S01]  /*53d0*/  ISETP.GE.AND P0, PT, R38, 0x1, PT ;  /* 0x000000012600780c */ /* 0x000fe20003f06270 */
[----:B------:R-:W-:Y:S02]  /*53e0*/  UIMAD UR6, UR10, UR8, URZ ;  /* 0x000000080a0672a4 */ /* 0x000fe4000f8e023f */
[----:B------:R-:W-:Y:S01]  /*53f0*/  IMAD.U32 R29, RZ, RZ, UR8 ;  /* 0x00000008ff1d7e24 */ /* 0x000fe2000f8e00ff */
[----:B------:R-:W-:Y:S01]  /*5400*/  BSSY B1, `(.L_x_33) ;  /* 0x000000f000017945 */ /* 0x000fe20003800000 */
[----:B------:R-:W-:Y:S01]  /*5410*/  ISETP.LT.OR P4, PT, R35, 0x1, !P0 ;  /* 0x000000012300780c */ /* 0x000fe20004781670 */
[----:B------:R-:W-:Y:S02]  /*5420*/  UIMAD UR6, UR22, UR9, UR6 ;  /* 0x00000009160672a4 */ /* 0x000fe4000f8e0206 */
[----:B------:R-:W-:Y:S01]  /*5430*/  IMAD.WIDE.U32 R30, R29, UR22, R30 ;  /* 0x000000161d1e7c25 */ /* 0x000fe2000f8e001e */
[----:B------:R-:W-:-:S03]  /*5440*/  ULDC.64 UR8, c[0x0][0x5a8] ;  /* 0x00016a0000087ab9 */ /* 0x000fc60000000a00 */
[----:B------:R-:W-:Y:S01]  /*5450*/  VIADD R31, R31, UR6 ;  /* 0x000000061f1f7c36 */ /* 0x000fe20008000000 */
[----:B------:R-:W-:Y:S02]  /*5460*/  ULDC.64 UR6, c[0x0][0x5b0] ;  /* 0x00016c0000067ab9 */ /* 0x000fe40000000a00 */
[----:B------:R-:W-:Y:S02]  /*5470*/  IMAD R36, R33, UR6, RZ ;  /* 0x0000000621247c24 */ /* 0x000fe4000f8e02ff */
[----:B------:R-:W-:-:S04]  /*5480*/  IMAD.WIDE.U32 R28, R39, UR6, R30 ;  /* 0x00000006271c7c25 */ /* 0x000fc8000f8e001e */
[--C-:B------:R-:W-:Y:S01]  /*5490*/  IMAD R37, R39, UR7, R36.reuse ;  /* 0x0000000727257c24 */ /* 0x100fe2000f8e0224 */
[----:B------:R-:W-:Y:S02]  /*54a0*/  IADD3 R28, P1, R28, UR8, RZ ;  /* 0x000000081c1c7c10 */ /* 0x000fe4000ff3e0ff */
[----:B------:R-:W-:Y:S02]  /*54b0*/  PRMT R36, RZ, 0x7610, R36 ;  /* 0x00007610ff247816 */ /* 0x000fe40000000024 */
[----:B------:R-:W-:Y:S01]  /*54c0*/  IADD3.X R29, R29, UR9, R37, P1, !PT ;  /* 0x000000091d1d7c10 */ /* 0x000fe20008ffe425 */
[----:B------:R-:W-:Y:S08]  /*54d0*/  @P4 BRA `(.L_x_34) ;  /* 0x0000000000044947 */ /* 0x000ff00003800000 */
[----:B------:R0:W5:Y:S02]  /*54e0*/  LDG.E.U8 R36, desc[UR16][R28.64] ;  /* 0x000000101c247981 */ /* 0x000164000c1e1100 */
.L_x_34:
[----:B------:R-:W-:Y:S05]  /*54f0*/  BSYNC B1 ;  /* 0x0000000000017941 */ /* 0x000fea0003800000 */
.L_x_33:
[----:B-----5:R-:W-:Y:S01]  /*5500*/  LOP3.LUT R36, R36, 0xff, RZ, 0xc0, !PT ;  /* 0x000000ff24247812 */ /* 0x020fe200078ec0ff */
[----:B------:R-:W-:Y:S01]  /*5510*/  BSSY B1, `(.L_x_35) ;  /* 0x000000b000017945 */ /* 0x000fe20003800000 */
[----:B------:R-:W-:Y:S02]  /*5520*/  ISETP.LT.OR P3, PT, R35, 0x2, !P0 ;  /* 0x000000022300780c */ /* 0x000fe40004761670 */
[----:B------:R-:W-:-:S05]  /*5530*/  F2FP.F16.E5M2.UNPACK_B R36, R36 ;  /* 0x00000024ff24723e */ /* 0x000fca00020004ff */
[----:B------:R-:W-:-:S05]  /*5540*/  HADD2.F32 R36, -RZ, R36.H0_H0 ;  /* 0x20000024ff247230 */ /* 0x000fca0000004100 */
[----:B------:R-:W-:Y:S01]  /*5550*/  FMUL R37, R36, UR19 ;  /* 0x0000001324257c20 */ /* 0x000fe20008400000 */
[----:B------:R-:W-:-:S03]  /*5560*/  PRMT R36, RZ, 0x7610, R36 ;  /* 0x00007610ff247816 */ /* 0x000fc60000000024 */
[----:B------:R-:W-:-:S05]  /*5570*/  FFMA R37, R226, UR20, R37 ;  /* 0x00000014e2257c23 */ /* 0x000fca0008000025 */
[----:B------:R-:W-:-:S05]  /*5580*/  F2FP.SATFINITE.E5M2.F32.PACK_AB_MERGE_C R37, RZ, R37, RZ ;  /* 0x00000025ff25723e */ /* 0x000fca00048060ff */
[----:B------:R1:W-:Y:S01]  /*5590*/  @!P4 STG.E.U8 desc[UR16][R24.64], R37 ;  /* 0x000000251800c986 */ /* 0x0003e2000c101110 */
[----:B------:R-:W-:Y:S05]  /*55a0*/  @P3 BRA `(.L_x_36) ;  /* 0x0000000000043947 */ /* 0x000fea0003800000 */
[----:B------:R2:W5:Y:S02]  /*55b0*/  LDG.E.U8 R36, desc[UR16][R28.64+0x1] ;  /* 0x000001101c247981 */ /* 0x000564000c1e1100 */
.L_x_36:
[----:B------:R-:W-:Y:S05]  /*55c0*/  BSYNC B1 ;  /* 0x0000000000017941 */ /* 0x000fea0003800000 */
.L_x_35:
[----:B-----5:R-:W-:Y:S01]  /*55d0*/  LOP3.LUT R36, R36, 0xff, RZ, 0xc0, !PT ;  /* 0x000000ff24247812 */ /* 0x020fe200078ec0ff */
[----:B------:R-:W-:Y:S01]  /*55e0*/  BSSY B1, `(.L_x_37) ;  /* 0x0000013000017945 */ /* 0x000fe20003800000 */
[----:B-1----:R-:W-:Y:S02]  /*55f0*/  IADD3 R37, P1, R39, 0x8, RZ ;  /* 0x0000000827257810 */ /* 0x002fe40007f3e0ff */
[----:B------:R-:W-:-:S03]  /*5600*/  F2FP.F16.E5M2.UNPACK_B R36, R36 ;  /* 0x00000024ff24723e */ /* 0x000fc600020004ff */
[----:B------:R-:W-:Y:S01]  /*5610*/  IMAD.X R32, RZ, RZ, R33, P1 ;  /* 0x000000ffff207224 */ /* 0x000fe200008e0621 */
[----:B------:R-:W-:Y:S01]  /*5620*/  ISETP.GE.AND P1, PT, R38, 0x9, PT ;  /* 0x000000092600780c */ /* 0x000fe20003f26270 */
[----:B------:R-:W-:Y:S02]  /*5630*/  HADD2.F32 R36, -RZ, R36.H0_H0 ;  /* 0x20000024ff247230 */ /* 0x000fe40000004100 */
[----:B------:R-:W-:Y:S01]  /*5640*/  IMAD R32, R32, UR6, RZ ;  /* 0x0000000620207c24 */ /* 0x000fe2000f8e02ff */
[----:B------:R-:W-:Y:S01]  /*5650*/  ISETP.LT.OR P5, PT, R35, 0x1, !P1 ;  /* 0x000000012300780c */ /* 0x000fe20004fa1670 */
[----:B------:R-:W-:-:S04]  /*5660*/  IMAD.WIDE.U32 R30, R37, UR6, R30 ;  /* 0x00000006251e7c25 */ /* 0x000fc8000f8e001e */
[----:B------:R-:W-:Y:S01]  /*5670*/  FMUL R36, R36, UR19 ;  /* 0x0000001324247c20 */ /* 0x000fe20008400000 */
[----:B------:R-:W-:-:S03]  /*5680*/  IMAD R37, R37, UR7, R32 ;  /* 0x0000000725257c24 */ /* 0x000fc6000f8e0220 */
[----:B------:R-:W-:Y:S01]  /*5690*/  FFMA R36, R225, UR20, R36 ;  /* 0x00000014e1247c23 */ /* 0x000fe20008000024 */
[----:B------:R-:W-:Y:S02]  /*56a0*/  IADD3 R30, P4, R30, UR8, RZ ;  /* 0x000000081e1e7c10 */ /* 0x000fe4000ff9e0ff */
[----:B------:R-:W-:Y:S02]  /*56b0*/  PRMT R32, RZ, 0x7610, R32 ;  /* 0x00007610ff207816 */ /* 0x000fe40000000020 */
[----:B------:R-:W-:Y:S02]  /*56c0*/  F2FP.SATFINITE.E5M2.F32.PACK_AB_MERGE_C R33, RZ, R36, RZ ;  /* 0x00000024ff21723e */ /* 0x000fe400048060ff */
[----:B------:R-:W-:-:S03]  /*56d0*/  IADD3.X R31, R31, UR9, R37, P4, !PT ;  /* 0x000000091f1f7c10 */ /* 0x000fc6000a7fe425 */
[----:B------:R1:W-:Y:S01]  /*56e0*/  @!P3 STG.E.U8 desc[UR16][R24.64+0x1], R33 ;  /* 0x000001211800b986 */ /* 0x0003e2000c101110 */
[----:B------:R-:W-:Y:S05]  /*56f0*/  @P5 BRA `(.L_x_38) ;  /* 0x0000000000045947 */ /* 0x000fea0003800000 */
[----:B------:R3:W5:Y:S02]  /*5700*/  LDG.E.U8 R32, desc[UR16][R30.64] ;  /* 0x000000101e207981 */ /* 0x000764000c1e1100 */
.L_x_38:
[----:B------:R-:W-:Y:S05]  /*5710*/  BSYNC B1 ;  /* 0x0000000000017941 */ /* 0x000fea0003800000 */
.L_x_37:
[----:B-----5:R-:W-:Y:S01]  /*5720*/  LOP3.LUT R32, R32, 0xff, RZ, 0xc0, !PT ;  /* 0x000000ff20207812 */ /* 0x020fe200078ec0ff */
[----:B------:R-:W-:Y:S01]  /*5730*/  BSSY B1, `(.L_x_39) ;  /* 0x000000b000017945 */ /* 0x000fe20003800000 */
[----:B------:R-:W-:Y:S02]  /*5740*/  ISETP.LT.OR P3, PT, R35, 0x2, !P1 ;  /* 0x000000022300780c */ /* 0x000fe40004f61670 */
[----:B------:R-:W-:-:S05]  /*5750*/  F2FP.F16.E5M2.UNPACK_B R32, R32 ;  /* 0x00000020ff20723e */ /* 0x000fca00020004ff */
[----:B------:R-:W-:-:S05]  /*5760*/  HADD2.F32 R32, -RZ, R32.H0_H0 ;  /* 0x20000020ff207230 */ /* 0x000fca0000004100 */
[----:B-1----:R-:W-:Y:S01]  /*5770*/  FMUL R33, R32, UR19 ;  /* 0x0000001320217c20 */ /* 0x002fe20008400000 */
[----:B------:R-:W-:-:S03]  /*5780*/  PRMT R32, RZ, 0x7610, R32 ;  /* 0x00007610ff207816 */ /* 0x000fc60000000020 */
[----:B------:R-:W-:-:S05]  /*5790*/  FFMA R33, R224, UR20, R33 ;  /* 0x00000014e0217c23 */ /* 0x000fca0008000021 */
[----:B------:R-:W-:-:S05]  /*57a0*/  F2FP.SATFINITE.E5M2.F32.PACK_AB_MERGE_C R33, RZ, R33, RZ ;  /* 0x00000021ff21723e */ /* 0x000fca00048060ff */
[----:B------:R1:W-:Y:S01]  /*57b0*/  @!P5 STG.E.U8 desc[UR16][R26.64], R33 ;  /* 0x000000211a00d986 */ /* 0x0003e2000c101110 */
[----:B------:R-:W-:Y:S05]  /*57c0*/  @P3 BRA `(.L_x_40) ;  /* 0x0000000000043947 */ /* 0x000fea0003800000 */
[----:B------:R4:W5:Y:S02]  /*57d0*/  LDG.E.U8 R32, desc[UR16][R30.64+0x1] ;  /* 0x000001101e207981 */ /* 0x000964000c1e1100 */
.L_x_40:
[----:B------:R-:W-:Y:S05]  /*57e0*/  BSYNC B1 ;  /* 0x0000000000017941 */ /* 0x000fea0003800000 */
.L_x_39:
[----:B-----5:R-:W-:Y:S01]  /*57f0*/  LOP3.LUT R32, R32, 0xff, RZ, 0xc0, !PT ;  /* 0x000000ff20207812 */ /* 0x020fe200078ec0ff */
[----:B------:R-:W-:Y:S01]  /*5800*/  BSSY B1, `(.L_x_41) ;  /* 0x000000b000017945 */ /* 0x000fe20003800000 */
[----:B------:R-:W-:Y:S02]  /*5810*/  ISETP.LT.OR P4, PT, R35, 0x9, !P0 ;  /* 0x000000092300780c */ /* 0x000fe40004781670 */
[----:B------:R-:W-:-:S05]  /*5820*/  F2FP.F16.E5M2.UNPACK_B R32, R32 ;  /* 0x00000020ff20723e */ /* 0x000fca00020004ff */
[----:B------:R-:W-:-:S05]  /*5830*/  HADD2.F32 R32, -RZ, R32.H0_H0 ;  /* 0x20000020ff207230 */ /* 0x000fca0000004100 */
[----:B------:R-:W-:-:S04]  /*5840*/  FMUL R32, R32, UR19 ;  /* 0x0000001320207c20 */ /* 0x000fc80008400000 */
[----:B------:R-:W-:-:S05]  /*5850*/  FFMA R32, R223, UR20, R32 ;  /* 0x00000014df207c23 */ /* 0x000fca0008000020 */
[----:B-1----:R-:W-:Y:S02]  /*5860*/  F2FP.SATFINITE.E5M2.F32.PACK_AB_MERGE_C R33, RZ, R32, RZ ;  /* 0x00000020ff21723e */ /* 0x002fe400048060ff */
[----:B------:R-:W-:-:S03]  /*5870*/  PRMT R32, RZ, 0x7610, R32 ;  /* 0x00007610ff207816 */ /* 0x000fc60000000020 */
[----:B------:R1:W-:Y:S01]  /*5880*/  @!P3 STG.E.U8 desc[UR16][R26.64+0x1], R33 ;  /* 0x000001211a00b986 */ /* 0x0003e2000c101110 */
[----:B------:R-:W-:Y:S05]  /*5890*/  @P4 BRA `(.L_x_42) ;  /* 0x0000000000044947 */ /* 0x000fea0003800000 */
[----:B------:R0:W5:Y:S02]  /*58a0*/  LDG.E.U8 R32, desc[UR16][R28.64+0x8] ;  /* 0x000008101c207981 */ /* 0x000164000c1e1100 */
.L_x_42:
[----:B------:R-:W-:Y:S05]  /*58b0*/  BSYNC B1 ;  /* 0x0000000000017941 */ /* 0x000fea0003800000 */
.L_x_41:
        /* <DEDUP_REMOVED lines=12> */
.L_x_44:
[----:B------:R-:W-:Y:S05]  /*5980*/  BSYNC B1 ;  /* 0x0000000000017941 */ /* 0x000fea0003800000 */
.L_x_43:
        /* <DEDUP_REMOVED lines=12> */
.L_x_46:
[----:B------:R-:W-:Y:S05]  /*5a50*/  BSYNC B1 ;  /* 0x0000000000017941 */ /* 0x000fea0003800000 */
.L_x_45:
        /* <DEDUP_REMOVED lines=12> */
.L_x_48:
[----:B------:R-:W-:Y:S05]  /*5b20*/  BSYNC B1 ;  /* 0x0000000000017941 */ /* 0x000fea0003800000 */
.L_x_47:
        /* <DEDUP_REMOVED lines=12> */
.L_x_50:
[----:B------:R-:W-:Y:S05]  /*5bf0*/  BSYNC B1 ;  /* 0x0000000000017941 */ /* 0x000fea0003800000 */
.L_x_49:
        /* <DEDUP_REMOVED lines=12> */
.L_x_52:
[----:B------:R-:W-:Y:S05]  /*5cc0*/  BSYNC B1 ;  /* 0x0000000000017941 */ /* 0x000fea0003800000 */
.L_x_51:
        /* <DEDUP_REMOVED lines=12> */
.L_x_54:
[----:B------:R-:W-:Y:S05]  /*5d90*/  BSYNC B1 ;  /* 0x0000000000017941 */ /* 0x000fea0003800000 */
.L_x_53:
        /* <DEDUP_REMOVED lines=12> */
.L_x_56:
[----:B------:R-:W-:Y:S05]  /*5e60*/  BSYNC B1 ;  /* 0x0000000000017941 */ /* 0x000fea0003800000 */
.L_x_55:
        /* <DEDUP_REMOVED lines=12> */
.L_x_58:
[----:B------:R-:W-:Y:S05]  /*5f30*/  BSYNC B1 ;  /* 0x0000000000017941 */ /* 0x000fea0003800000 */
.L_x_57:
        /* <DEDUP_REMOVED lines=12> */
.L_x_60:
[----:B------:R-:W-:Y:S05]  /*6000*/  BSYNC B1 ;  /* 0x0000000000017941 */ /* 0x000fea0003800000 */
.L_x_59:
        /* <DEDUP_REMOVED lines=12> */
.L_x_62:
[----:B------:R-:W-:Y:S05]  /*60d0*/  BSYNC B1 ;  /* 0x0000000000017941 */ /* 0x000fea0003800000 */
.L_x_61:
        /* <DEDUP_REMOVED lines=12> */
.L_x_64:
[----:B------:R-:W-:Y:S05]  /*61a0*/  BSYNC B1 ;  /* 0x0000000000017941 */ /* 0x000fea0003800000 */
.L_x_63:
        /* <DEDUP_REMOVED lines=12> */
.L_x_66:
[----:B------:R-:W-:Y:S05]  /*6270*/  BSYNC B1 ;  /* 0x0000000000017941 */ /* 0x000fea0003800000 */
.L_x_65:
        /* <DEDUP_REMOVED lines=12> */
.L_x_68:
[----:B------:R-:W-:Y:S05]  /*6340*/  BSYNC B1 ;  /* 0x0000000000017941 */ /* 0x000fea0003800000 */
.L_x_67:
        /* <DEDUP_REMOVED lines=12> */
.L_x_70:
[----:B------:R-:W-:Y:S05]  /*6410*/  BSYNC B1 ;  /* 0x0000000000017941 */ /* 0x000fea0003800000 */
.L_x_69:
        /* <DEDUP_REMOVED lines=12> */
.L_x_72:
[----:B------:R-:W-:Y:S05]  /*64e0*/  BSYNC B1 ;  /* 0x0000000000017941 */ /* 0x000fea0003800000 */
.L_x_71:
        /* <DEDUP_REMOVED lines=12> */
.L_x_74:
[----:B------:R-:W-:Y:S05]  /*65b0*/  BSYNC B1 ;  /* 0x0000000000017941 */ /* 0x000fea0003800000 */
.L_x_73:
        /* <DEDUP_REMOVED lines=12> */
.L_x_76:
[----:B------:R-:W-:Y:S05]  /*6680*/  BSYNC B1 ;  /* 0x0000000000017941 */ /* 0x000fea0003800000 */
.L_x_75:
        /* <DEDUP_REMOVED lines=12> */
.L_x_78:
[----:B------:R-:W-:Y:S05]  /*6750*/  BSYNC B1 ;  /* 0x0000000000017941 */ /* 0x000fea0003800000 */
.L_x_77:
        /* <DEDUP_REMOVED lines=12> */
.L_x_80:
[----:B------:R-:W-:Y:S05]  /*6820*/  BSYNC B1 ;  /* 0x0000000000017941 */ /* 0x000fea0003800000 */
.L_x_79:
        /* <DEDUP_REMOVED lines=12> */
.L_x_82:
[----:B------:R-:W-:Y:S05]  /*68f0*/  BSYNC B1 ;  /* 0x0000000000017941 */ /* 0x000fea0003800000 */
.L_x_81:
        /* <DEDUP_REMOVED lines=12> */
.L_x_84:
[----:B------:R-:W-:Y:S05]  /*69c0*/  BSYNC B1 ;  /* 0x0000000000017941 */ /* 0x000fea0003800000 */
.L_x_83:
        /* <DEDUP_REMOVED lines=12> */
.L_x_86:
[----:B------:R-:W-:Y:S05]  /*6a90*/  BSYNC B1 ;  /* 0x0000000000017941 */ /* 0x000fea0003800000 */
.L_x_85:
        /* <DEDUP_REMOVED lines=12> */
.L_x_88:
[----:B------:R-:W-:Y:S05]  /*6b60*/  BSYNC B1 ;  /* 0x0000000000017941 */ /* 0x000fea0003800000 */
.L_x_87:
        /* <DEDUP_REMOVED lines=12> */
.L_x_90:
[----:B------:R-:W-:Y:S05]  /*6c30*/  BSYNC B1 ;  /* 0x0000000000017941 */ /* 0x000fea0003800000 */
.L_x_89:
        /* <DEDUP_REMOVED lines=12> */
.L_x_92:
[----:B------:R-:W-:Y:S05]  /*6d00*/  BSYNC B1 ;  /* 0x0000000000017941 */ /* 0x000fea0003800000 */
.L_x_91:
        /* <DEDUP_REMOVED lines=12> */
.L_x_94:
[----:B------:R-:W-:Y:S05]  /*6dd0*/  BSYNC B1 ;  /* 0x0000000000017941 */ /* 0x000fea0003800000 */
.L_x_93:
        /* <DEDUP_REMOVED lines=12> */
.L_x_96:
[----:B------:R-:W-:Y:S05]  /*6ea0*/  BSYNC B1 ;  /* 0x0000000000017941 */ /* 0x000fea0003800000 */
.L_x_95:
        /* <DEDUP_REMOVED lines=12> */
.L_x_98:
[----:B------:R-:W-:Y:S05]  /*6f70*/  BSYNC B1 ;  /* 0x0000000000017941 */ /* 0x000fea0003800000 */
.L_x_97:
        /* <DEDUP_REMOVED lines=12> */
.L_x_100:
[----:B------:R-:W-:Y:S05]  /*7040*/  BSYNC B1 ;  /* 0x0000000000017941 */ /* 0x000fea0003800000 */
.L_x_99:
        /* <DEDUP_REMOVED lines=12> */
.L_x_102:
[----:B------:R-:W-:Y:S05]  /*7110*/  BSYNC B1 ;  /* 0x0000000000017941 */ /* 0x000fea0003800000 */
.L_x_101:
        /* <DEDUP_REMOVED lines=12> */
.L_x_104:
[----:B------:R-:W-:Y:S05]  /*71e0*/  BSYNC B1 ;  /* 0x0000000000017941 */ /* 0x000fea0003800000 */
.L_x_103:
        /* <DEDUP_REMOVED lines=12> */
.L_x_106:
[----:B------:R-:W-:Y:S05]  /*72b0*/  BSYNC B1 ;  /* 0x0000000000017941 */ /* 0x000fea0003800000 */
.L_x_105:
        /* <DEDUP_REMOVED lines=12> */
.L_x_108:
[----:B------:R-:W-:Y:S05]  /*7380*/  BSYNC B1 ;  /* 0x0000000000017941 */ /* 0x000fea0003800000 */
.L_x_107:
        /* <DEDUP_REMOVED lines=12> */
.L_x_110:
[----:B------:R-:W-:Y:S05]  /*7450*/  BSYNC B1 ;  /* 0x0000000000017941 */ /* 0x000fea0003800000 */
.L_x_109:
        /* <DEDUP_REMOVED lines=12> */
.L_x_112:
[----:B------:R-:W-:Y:S05]  /*7520*/  BSYNC B1 ;  /* 0x0000000000017941 */ /* 0x000fea0003800000 */
.L_x_111:
        /* <DEDUP_REMOVED lines=12> */
.L_x_114:
[----:B------:R-:W-:Y:S05]  /*75f0*/  BSYNC B1 ;  /* 0x0000000000017941 */ /* 0x000fea0003800000 */
.L_x_113:
        /* <DEDUP_REMOVED lines=12> */
.L_x_116:
[----:B------:R-:W-:Y:S05]  /*76c0*/  BSYNC B1 ;  /* 0x0000000000017941 */ /* 0x000fea0003800000 */
.L_x_115:
        /* <DEDUP_REMOVED lines=12> */
.L_x_118:
[----:B------:R-:W-:Y:S05]  /*7790*/  BSYNC B1 ;  /* 0x0000000000017941 */ /* 0x000fea0003800000 */
.L_x_117:
        /* <DEDUP_REMOVED lines=12> */
.L_x_120:
[----:B------:R-:W-:Y:S05]  /*7860*/  BSYNC B1 ;  /* 0x0000000000017941 */ /* 0x000fea0003800000 */
.L_x_119:
        /* <DEDUP_REMOVED lines=12> */
.L_x_122:
[----:B------:R-:W-:Y:S05]  /*7930*/  BSYNC B1 ;  /* 0x0000000000017941 */ /* 0x000fea0003800000 */
.L_x_121:
        /* <DEDUP_REMOVED lines=12> */
.L_x_124:
[----:B------:R-:W-:Y:S05]  /*7a00*/  BSYNC B1 ;  /* 0x0000000000017941 */ /* 0x000fea0003800000 */
.L_x_123:
        /* <DEDUP_REMOVED lines=12> */
.L_x_126:
[----:B------:R-:W-:Y:S05]  /*7ad0*/  BSYNC B1 ;  /* 0x0000000000017941 */ /* 0x000fea0003800000 */
.L_x_125:
        /* <DEDUP_REMOVED lines=12> */
.L_x_128:
[----:B------:R-:W-:Y:S05]  /*7ba0*/  BSYNC B1 ;  /* 0x0000000000017941 */ /* 0x000fea0003800000 */
.L_x_127:
        /* <DEDUP_REMOVED lines=12> */
.L_x_130:
[----:B------:R-:W-:Y:S05]  /*7c70*/  BSYNC B1 ;  /* 0x0000000000017941 */ /* 0x000fea0003800000 */
.L_x_129:
        /* <DEDUP_REMOVED lines=12> */
.L_x_132:
[----:B------:R-:W-:Y:S05]  /*7d40*/  BSYNC B1 ;  /* 0x0000000000017941 */ /* 0x000fea0003800000 */
.L_x_131:
        /* <DEDUP_REMOVED lines=12> */
.L_x_134:
[----:B------:R-:W-:Y:S05]  /*7e10*/  BSYNC B1 ;  /* 0x0000000000017941 */ /* 0x000fea0003800000 */
.L_x_133:
        /* <DEDUP_REMOVED lines=12> */
.L_x_136:
[----:B------:R-:W-:Y:S05]  /*7ee0*/  BSYNC B1 ;  /* 0x0000000000017941 */ /* 0x000fea0003800000 */
.L_x_135:
        /* <DEDUP_REMOVED lines=12> */
.L_x_138:
[----:B------:R-:W-:Y:S05]  /*7fb0*/  BSYNC B1 ;  /* 0x0000000000017941 */ /* 0x000fea0003800000 */
.L_x_137:
        /* <DEDUP_REMOVED lines=12> */
.L_x_140:
[----:B------:R-:W-:Y:S05]  /*8080*/  BSYNC B1 ;  /* 0x0000000000017941 */ /* 0x000fea0003800000 */
.L_x_139:
        /* <DEDUP_REMOVED lines=12> */
.L_x_142:
[----:B------:R-:W-:Y:S05]  /*8150*/  BSYNC B1 ;  /* 0x0000000000017941 */ /* 0x000fea0003800000 */
.L_x_141:
        /* <DEDUP_REMOVED lines=12> */
.L_x_144:
[----:B------:R-:W-:Y:S05]  /*8220*/  BSYNC B1 ;  /* 0x0000000000017941 */ /* 0x000fea0003800000 */
.L_x_143:
        /* <DEDUP_REMOVED lines=12> */
.L_x_146:
[----:B------:R-:W-:Y:S05]  /*82f0*/  BSYNC B1 ;  /* 0x0000000000017941 */ /* 0x000fea0003800000 */
.L_x_145:
        /* <DEDUP_REMOVED lines=12> */
.L_x_148:
[----:B------:R-:W-:Y:S05]  /*83c0*/  BSYNC B1 ;  /* 0x0000000000017941 */ /* 0x000fea0003800000 */
.L_x_147:
        /* <DEDUP_REMOVED lines=12> */
.L_x_150:
[----:B------:R-:W-:Y:S05]  /*8490*/  BSYNC B1 ;  /* 0x0000000000017941 */ /* 0x000fea0003800000 */
.L_x_149:
        /* <DEDUP_REMOVED lines=12> */
.L_x_152:
[----:B------:R-:W-:Y:S05]  /*8560*/  BSYNC B1 ;  /* 0x0000000000017941 */ /* 0x000fea0003800000 */
.L_x_151:
        /* <DEDUP_REMOVED lines=12> */
.L_x_154:
[----:B------:R-:W-:Y:S05]  /*8630*/  BSYNC B1 ;  /* 0x0000000000017941 */ /* 0x000fea0003800000 */
.L_x_153:
        /* <DEDUP_REMOVED lines=12> */
.L_x_156:
[----:B------:R-:W-:Y:S05]  /*8700*/  BSYNC B1 ;  /* 0x0000000000017941 */ /* 0x000fea0003800000 */
.L_x_155:
        /* <DEDUP_REMOVED lines=12> */
.L_x_158:
[----:B------:R-:W-:Y:S05]  /*87d0*/  BSYNC B1 ;  /* 0x0000000000017941 */ /* 0x000fea0003800000 */
.L_x_157:
        /* <DEDUP_REMOVED lines=12> */
.L_x_160:
[----:B------:R-:W-:Y:S05]  /*88a0*/  BSYNC B1 ;  /* 0x0000000000017941 */ /* 0x000fea0003800000 */
.L_x_159:
        /* <DEDUP_REMOVED lines=12> */
.L_x_162:
[----:B------:R-:W-:Y:S05]  /*8970*/  BSYNC B1 ;  /* 0x0000000000017941 */ /* 0x000fea0003800000 */
.L_x_161:
        /* <DEDUP_REMOVED lines=12> */
.L_x_164:
[----:B------:R-:W-:Y:S05]  /*8a40*/  BSYNC B1 ;  /* 0x0000000000017941 */ /* 0x000fea0003800000 */
.L_x_163:
        /* <DEDUP_REMOVED lines=12> */
.L_x_166:
[----:B------:R-:W-:Y:S05]  /*8b10*/  BSYNC B1 ;  /* 0x0000000000017941 */ /* 0x000fea0003800000 */
.L_x_165:
        /* <DEDUP_REMOVED lines=12> */
.L_x_168:
[----:B------:R-:W-:Y:S05]  /*8be0*/  BSYNC B1 ;  /* 0x0000000000017941 */ /* 0x000fea0003800000 */
.L_x_167:
        /* <DEDUP_REMOVED lines=12> */
.L_x_170:
[----:B------:R-:W-:Y:S05]  /*8cb0*/  BSYNC B1 ;  /* 0x0000000000017941 */ /* 0x000fea0003800000 */
.L_x_169:
        /* <DEDUP_REMOVED lines=12> */
.L_x_172:
[----:B------:R-:W-:Y:S05]  /*8d80*/  BSYNC B1 ;  /* 0x0000000000017941 */ /* 0x000fea0003800000 */
.L_x_171:
        /* <DEDUP_REMOVED lines=12> */
.L_x_174:
[----:B------:R-:W-:Y:S05]  /*8e50*/  BSYNC B1 ;  /* 0x0000000000017941 */ /* 0x000fea0003800000 */
.L_x_173:
        /* <DEDUP_REMOVED lines=12> */
.L_x_176:
[----:B------:R-:W-:Y:S05]  /*8f20*/  BSYNC B1 ;  /* 0x0000000000017941 */ /* 0x000fea0003800000 */
.L_x_175:
        /* <DEDUP_REMOVED lines=12> */
.L_x_178:
[----:B------:R-:W-:Y:S05]  /*8ff0*/  BSYNC B1 ;  /* 0x0000000000017941 */ /* 0x000fea0003800000 */
.L_x_177:
        /* <DEDUP_REMOVED lines=12> */
.L_x_180:
[----:B------:R-:W-:Y:S05]  /*90c0*/  BSYNC B1 ;  /* 0x0000000000017941 */ /* 0x000fea0003800000 */
.L_x_179:
        /* <DEDUP_REMOVED lines=12> */
.L_x_182:
[----:B------:R-:W-:Y:S05]  /*9190*/  BSYNC B1 ;  /* 0x0000000000017941 */ /* 0x000fea0003800000 */
.L_x_181:
        /* <DEDUP_REMOVED lines=12> */
.L_x_184:
[----:B------:R-:W-:Y:S05]  /*9260*/  BSYNC B1 ;  /* 0x0000000000017941 */ /* 0x000fea0003800000 */
.L_x_183:
[----:B-----5:R-:W-:Y:S01]  /*9270*/  LOP3.LUT R32, R32, 0xff, RZ, 0xc0, !PT ;  /* 0x000000ff20207812 */ /* 0x020fe200078ec0ff */
[----:B------:R-:W-:Y:S01]  /*9280*/  BSSY B1, `(.L_x_185) ;  /* 0x000000b000017945 */ /* 0x000fe20003800000 */
[----:B------:R-:W-:Y:S02]  /*9290*/  ISETP.LT.OR P4, PT, R35, 0x99, !P0 ;  /* 0x000000992300780c */ /* 0x000fe40004781670 */
[----:B------:R-:W-:-:S05]  /*92a0*/  F2FP.F16.E5M2.UNPACK_B R32, R32 ;  /* 0x00000020ff20723e */ /* 0x000fca00020004ff */
[----:B------:R-:W-:-:S05]  /*92b0*/  HADD2.F32 R32, -RZ, R32.H0_H0 ;  /* 0x20000020ff207230 */ /* 0x000fca0000004100 */
[----:B------:R-:W-:-:S04]  /*92c0*/  FMUL R32, R32, UR19 ;  /* 0x0000001320207c20 */ /* 0x000fc80008400000 */
[----:B------:R-:W-:Y:S01]  /*92d0*/  FFMA R32, R23, UR20, R32 ;  /* 0x0000001417207c23 */ /* 0x000fe20008000020 */
[----:B------:R-:W-:-:S04]  /*92e0*/  PRMT R23, RZ, 0x7610, R23 ;  /* 0x00007610ff177816 */ /* 0x000fc80000000017 */
[----:B-1----:R-:W-:-:S05]  /*92f0*/  F2FP.SATFINITE.E5M2.F32.PACK_AB_MERGE_C R33, RZ, R32, RZ ;  /* 0x00000020ff21723e */ /* 0x002fca00048060ff */
[----:B------:R1:W-:Y:S01]  /*9300*/  @!P3 STG.E.U8 desc[UR16][R26.64+0x91], R33 ;  /* 0x000091211a00b986 */ /* 0x0003e2000c101110 */
[----:B------:R-:W-:Y:S05]  /*9310*/  @P4 BRA `(.L_x_186) ;  /* 0x0000000000044947 */ /* 0x000fea0003800000 */
[----:B------:R0:W5:Y:S02]  /*9320*/  LDG.E.U8 R23, desc[UR16][R28.64+0x98] ;  /* 0x000098101c177981 */ /* 0x000164000c1e1100 */
.L_x_186:
[----:B------:R-:W-:Y:S05]  /*9330*/  BSYNC B1 ;  /* 0x0000000000017941 */ /* 0x000fea0003800000 */
.L_x_185:
        /* <DEDUP_REMOVED lines=8> */
[----:B------:R-:W-:-:S05]  /*93c0*/  F2FP.SATFINITE.E5M2.F32.PACK_AB_MERGE_C R23, RZ, R23, RZ ;  /* 0x00000017ff17723e */ /* 0x000fca00048060ff */
[----:B------:R0:W-:Y:S01]  /*93d0*/  @!P4 STG.E.U8 desc[UR16][R24.64+0x98], R23 ;  /* 0x000098171800c986 */ /* 0x0001e2000c101110 */
[----:B------:R-:W-:Y:S05]  /*93e0*/  @P3 BRA `(.L_x_188) ;  /* 0x0000000000043947 */ /* 0x000fea0003800000 */
[----:B------:R0:W5:Y:S02]  /*93f0*/  LDG.E.U8 R22, desc[UR16][R28.64+0x99] ;  /* 0x000099101c167981 */ /* 0x000164000c1e1100 */
.L_x_188:
[----:B------:R-:W-:Y:S05]  /*9400*/  BSYNC B1 ;  /* 0x0000000000017941 */ /* 0x000fea0003800000 */
.L_x_187:
        /* <DEDUP_REMOVED lines=8> */
[----:B0-----:R-:W-:-:S05]  /*9490*/  F2FP.SATFINITE.E5M2.F32.PACK_AB_MERGE_C R23, RZ, R22, RZ ;  /* 0x00000016ff17723e */ /* 0x001fca00048060ff */
[----:B------:R0:W-:Y:S01]  /*94a0*/  @!P3 STG.E.U8 desc[UR16][R24.64+0x99], R23 ;  /* 0x000099171800b986 */ /* 0x0001e2000c101110 */
[----:B------:R-:W-:Y:S05]  /*94b0*/  @P4 BRA `(.L_x_190) ;  /* 0x0000000000044947 */ /* 0x000fea0003800000 */
[----:B------:R0:W5:Y:S02]  /*94c0*/  LDG.E.U8 R21, desc[UR16][R30.64+0x98] ;  /* 0x000098101e157981 */ /* 0x000164000c1e1100 */
.L_x_190:
[----:B------:R-:W-:Y:S05]  /*94d0*/  BSYNC B1 ;  /* 0x0000000000017941 */ /* 0x000fea0003800000 */
.L_x_189:
        /* <DEDUP_REMOVED lines=12> */
.L_x_192:
[----:B------:R-:W-:Y:S05]  /*95a0*/  BSYNC B1 ;  /* 0x0000000000017941 */ /* 0x000fea0003800000 */
.L_x_191:
        /* <DEDUP_REMOVED lines=12> */
.L_x_194:
[----:B------:R-:W-:Y:S05]  /*9670*/  BSYNC B1 ;  /* 0x0000000000017941 */ /* 0x000fea0003800000 */
.L_x_193:
        /* <DEDUP_REMOVED lines=12> */
.L_x_196:
[----:B------:R-:W-:Y:S05]  /*9740*/  BSYNC B1 ;  /* 0x0000000000017941 */ /* 0x000fea0003800000 */
.L_x_195:
        /* <DEDUP_REMOVED lines=12> */
.L_x_198:
[----:B------:R-:W-:Y:S05]  /*9810*/  BSYNC B1 ;  /* 0x0000000000017941 */ /* 0x000fea0003800000 */
.L_x_197:
        /* <DEDUP_REMOVED lines=12> */
.L_x_200:
[----:B------:R-:W-:Y:S05]  /*98e0*/  BSYNC B1 ;  /* 0x0000000000017941 */ /* 0x000fea0003800000 */
.L_x_199:
        /* <DEDUP_REMOVED lines=12> */
.L_x_202:
[----:B------:R-:W-:Y:S05]  /*99b0*/  BSYNC B1 ;  /* 0x0000000000017941 */ /* 0x000fea0003800000 */
.L_x_201:
        /* <DEDUP_REMOVED lines=12> */
.L_x_204:
[----:B------:R-:W-:Y:S05]  /*9a80*/  BSYNC B1 ;  /* 0x0000000000017941 */ /* 0x000fea0003800000 */
.L_x_203:
        /* <DEDUP_REMOVED lines=12> */
.L_x_206:
[----:B------:R-:W-:Y:S05]  /*9b50*/  BSYNC B1 ;  /* 0x0000000000017941 */ /* 0x000fea0003800000 */
.L_x_205:
        /* <DEDUP_REMOVED lines=12> */
.L_x_208:
[----:B------:R-:W-:Y:S05]  /*9c20*/  BSYNC B1 ;  /* 0x0000000000017941 */ /* 0x000fea0003800000 */
.L_x_207:
        /* <DEDUP_REMOVED lines=12> */
.L_x_210:
[----:B------:R-:W-:Y:S05]  /*9cf0*/  BSYNC B1 ;  /* 0x0000000000017941 */ /* 0x000fea0003800000 */
.L_x_209:
        /* <DEDUP_REMOVED lines=12> */
.L_x_212:
[----:B------:R-:W-:Y:S05]  /*9dc0*/  BSYNC B1 ;  /* 0x0000000000017941 */ /* 0x000fea0003800000 */
.L_x_211:
        /* <DEDUP_REMOVED lines=12> */
.L_x_214:
[----:B------:R-:W-:Y:S05]  /*9e90*/  BSYNC B1 ;  /* 0x0000000000017941 */ /* 0x000fea0003800000 */
.L_x_213:
        /* <DEDUP_REMOVED lines=12> */
.L_x_216:
[----:B------:R-:W-:Y:S05]  /*9f60*/  BSYNC B1 ;  /* 0x0000000000017941 */ /* 0x000fea0003800000 */
.L_x_215:
        /* <DEDUP_REMOVED lines=12> */
.L_x_218:
[----:B------:R-:W-:Y:S05]  /*a030*/  BSYNC B1 ;  /* 0x0000000000017941 */ /* 0x000fea0003800000 */
.L_x_217:
        /* <DEDUP_REMOVED lines=12> */
.L_x_220:
[----:B------:R-:W-:Y:S05]  /*a100*/  BSYNC B1 ;  /* 0x0000000000017941 */ /* 0x000fea0003800000 */
.L_x_219:
        /* <DEDUP_REMOVED lines=12> */
.L_x_222:
[----:B------:R-:W-:Y:S05]  /*a1d0*/  BSYNC B1 ;  /* 0x0000000000017941 */ /* 0x000fea0003800000 */
.L_x_221:
        /* <DEDUP_REMOVED lines=12> */
.L_x_224:
[----:B------:R-:W-:Y:S05]  /*a2a0*/  BSYNC B1 ;  /* 0x0000000000017941 */ /* 0x000fea0003800000 */
.L_x_223:
        /* <DEDUP_REMOVED lines=12> */
.L_x_226:
[----:B------:R-:W-:Y:S05]  /*a370*/  BSYNC B1 ;  /* 0x0000000000017941 */ /* 0x000fea0003800000 */
.L_x_225:
        /* <DEDUP_REMOVED lines=12> */
.L_x_228:
[----:B------:R-:W-:Y:S05]  /*a440*/  BSYNC B1 ;  /* 0x0000000000017941 */ /* 0x000fea0003800000 */
.L_x_227:
[----:B-----5:R-:W-:Y:S01]  /*a450*/  LOP3.LUT R2, R2, 0xff, RZ, 0xc0, !PT ;  /* 0x000000ff02027812 */ /* 0x020fe200078ec0ff */
[----:B------:R-:W-:Y:S01]  /*a460*/  BSSY B1, `(.L_x_229) ;  /* 0x000000b000017945 */ /* 0x000fe20003800000 */
[----:B------:R-:W-:Y:S02]  /*a470*/  ISETP.LT.OR P4, PT, R35, 0xc1, !P1 ;  /* 0x000000c12300780c */ /* 0x000fe40004f81670 */
[----:B------:R-:W-:-:S05]  /*a480*/  F2FP.F16.E5M2.UNPACK_B R2, R2 ;  /* 0x00000002ff02723e */ /* 0x000fca00020004ff */
[----:B------:R-:W-:-:S05]  /*a490*/  HADD2.F32 R2, -RZ, R2.H0_H0 ;  /* 0x20000002ff027230 */ /* 0x000fca0000004100 */
[----:B0-----:R-:W-:-:S04]  /*a4a0*/  FMUL R3, R2, UR19 ;  /* 0x0000001302037c20 */ /* 0x001fc80008400000 */
[----:B------:R-:W-:Y:S01]  /*a4b0*/  FFMA R3, R0, UR20, R3 ;  /* 0x0000001400037c23 */ /* 0x000fe20008000003 */
[----:B------:R-:W-:-:S04]  /*a4c0*/  PRMT R0, RZ, 0x7610, R0 ;  /* 0x00007610ff007816 */ /* 0x000fc80000000000 */
[----:B------:R-:W-:-:S05]  /*a4d0*/  F2FP.SATFINITE.E5M2.F32.PACK_AB_MERGE_C R3, RZ, R3, RZ ;  /* 0x00000003ff03723e */ /* 0x000fca00048060ff */
[----:B------:R0:W-:Y:S01]  /*a4e0*/  @!P3 STG.E.U8 desc[UR16][R24.64+0xc1], R3 ;  /* 0x0000c1031800b986 */ /* 0x0001e2000c101110 */
[----:B------:R-:W-:Y:S05]  /*a4f0*/  @P4 BRA `(.L_x_230) ;  /* 0x0000000000044947 */ /* 0x000fea0003800000 */
[----:B------:R0:W5:Y:S02]  /*a500*/  LDG.E.U8 R0, desc[UR16][R30.64+0xc0] ;  /* 0x0000c0101e007981 */ /* 0x000164000c1e1100 */
.L_x_230:
[----:B------:R-:W-:Y:S05]  /*a510*/  BSYNC B1 ;  /* 0x0000000000017941 */ /* 0x000fea0003800000 */
.L_x_229:
[----:B------:R-:W2:Y:S01]  /*a520*/  LDL.LU R2, [R1] ;  /* 0x0000000001027983 */ /* 0x000ea20000300800 */
[----:B-----5:R-:W-:Y:S01]  /*a530*/  LOP3.LUT R0, R0, 0xff, RZ, 0xc0, !PT ;  /* 0x000000ff00007812 */ /* 0x020fe200078ec0ff */
[----:B------:R-:W-:Y:S01]  /*a540*/  BSSY B1, `(.L_x_231) ;  /* 0x000000b000017945 */ /* 0x000fe20003800000 */
[----:B------:R-:W-:Y:S02]  /*a550*/  ISETP.LT.OR P3, PT, R35, 0xc2, !P1 ;  /* 0x000000c22300780c */ /* 0x000fe40004f61670 */
[----:B------:R-:W-:-:S05]  /*a560*/  F2FP.F16.E5M2.UNPACK_B R0, R0 ;  /* 0x00000000ff00723e */ /* 0x000fca00020004ff */
[----:B------:R-:W-:-:S05]  /*a570*/  HADD2.F32 R0, -RZ, R0.H0_H0 ;  /* 0x20000000ff007230 */ /* 0x000fca0000004100 */
[----:B------:R-:W-:-:S04]  /*a580*/  FMUL R0, R0, UR19 ;  /* 0x0000001300007c20 */ /* 0x000fc80008400000 */
[----:B--2---:R-:W-:-:S05]  /*a590*/  FFMA R0, R2, UR20, R0 ;  /* 0x0000001402007c23 */ /* 0x004fca0008000000 */
[----:B0-----:R-:W-:Y:S02]  /*a5a0*/  F2FP.SATFINITE.E5M2.F32.PACK_AB_MERGE_C R3, RZ, R0, RZ ;  /* 0x00000000ff03723e */ /* 0x001fe400048060ff */
[----:B------:R-:W-:-:S03]  /*a5b0*/  PRMT R0, RZ, 0x7610, R0 ;  /* 0x00007610ff007816 */ /* 0x000fc60000000000 */
[----:B------:R0:W-:Y:S01]  /*a5c0*/  @!P4 STG.E.U8 desc[UR16][R26.64+0xc0], R3 ;  /* 0x0000c0031a00c986 */ /* 0x0001e2000c101110 */
[----:B------:R-:W-:Y:S05]  /*a5d0*/  @P3 BRA `(.L_x_232) ;  /* 0x0000000000043947 */ /* 0x000fea0003800000 */
[----:B------:R2:W5:Y:S02]  /*a5e0*/  LDG.E.U8 R0, desc[UR16][R30.64+0xc1] ;  /* 0x0000c1101e007981 */ /* 0x000564000c1e1100 */
.L_x_232:
[----:B------:R-:W-:Y:S05]  /*a5f0*/  BSYNC B1 ;  /* 0x0000000000017941 */ /* 0x000fea0003800000 */
.L_x_231:
[----:B------:R-:W3:Y:S01]  /*a600*/  LDL.LU R2, [R1+0x4] ;  /* 0x0000040001027983 */ /* 0x000ee20000300800 */
[----:B-----5:R-:W-:Y:S01]  /*a610*/  LOP3.LUT R0, R0, 0xff, RZ, 0xc0, !PT ;  /* 0x000000ff00007812 */ /* 0x020fe200078ec0ff */
[----:B------:R-:W-:Y:S01]  /*a620*/  BSSY B1, `(.L_x_233) ;  /* 0x000000b000017945 */ /* 0x000fe20003800000 */
[----:B------:R-:W-:Y:S02]  /*a630*/  ISETP.LT.OR P4, PT, R35, 0xc9, !P0 ;  /* 0x000000c92300780c */ /* 0x000fe40004781670 */
[----:B------:R-:W-:-:S05]  /*a640*/  F2FP.F16.E5M2.UNPACK_B R0, R0 ;  /* 0x00000000ff00723e */ /* 0x000fca00020004ff */
[----:B------:R-:W-:-:S05]  /*a650*/  HADD2.F32 R0, -RZ, R0.H0_H0 ;  /* 0x20000000ff007230 */ /* 0x000fca0000004100 */
[----:B------:R-:W-:-:S04]  /*a660*/  FMUL R0, R0, UR19 ;  /* 0x0000001300007c20 */ /* 0x000fc80008400000 */
[----:B---3--:R-:W-:-:S05]  /*a670*/  FFMA R0, R2, UR20, R0 ;  /* 0x0000001402007c23 */ /* 0x008fca0008000000 */
[----:B0-----:R-:W-:Y:S02]  /*a680*/  F2FP.SATFINITE.E5M2.F32.PACK_AB_MERGE_C R3, RZ, R0, RZ ;  /* 0x00000000ff03723e */ /* 0x001fe400048060ff */
[----:B------:R-:W-:-:S03]  /*a690*/  PRMT R0, RZ, 0x7610, R0 ;  /* 0x00007610ff007816 */ /* 0x000fc60000000000 */
[----:B------:R0:W-:Y:S01]  /*a6a0*/  @!P3 STG.E.U8 desc[UR16][R26.64+0xc1], R3 ;  /* 0x0000c1031a00b986 */ /* 0x0001e2000c101110 */
[----:B------:R-:W-:Y:S05]  /*a6b0*/  @P4 BRA `(.L_x_234) ;  /* 0x0000000000044947 */ /* 0x000fea0003800000 */
[----:B------:R3:W5:Y:S02]  /*a6c0*/  LDG.E.U8 R0, desc[UR16][R28.64+0xc8] ;  /* 0x0000c8101c007981 */ /* 0x000764000c1e1100 */
.L_x_234:
[----:B------:R-:W-:Y:S05]  /*a6d0*/  BSYNC B1 ;  /* 0x0000000000017941 */ /* 0x000fea0003800000 */
.L_x_233:
[----:B------:R-:W2:Y:S01]  /*a6e0*/  LDL.LU R2, [R1+0x8] ;  /* 0x0000080001027983 */ /* 0x000ea20000300800 */
        /* <DEDUP_REMOVED lines=12> */
.L_x_236:
[----:B------:R-:W-:Y:S05]  /*a7b0*/  BSYNC B1 ;  /* 0x0000000000017941 */ /* 0x000fea0003800000 */
.L_x_235:
        /* <DEDUP_REMOVED lines=13> */
.L_x_238:
[----:B------:R-:W-:Y:S05]  /*a890*/  BSYNC B1 ;  /* 0x0000000000017941 */ /* 0x000fea0003800000 */
.L_x_237:
        /* <DEDUP_REMOVED lines=13> */
.L_x_240:
[----:B------:R-:W-:Y:S05]  /*a970*/  BSYNC B1 ;  /* 0x0000000000017941 */ /* 0x000fea0003800000 */
.L_x_239:
        /* <DEDUP_REMOVED lines=13> */
.L_x_242:
[----:B------:R-:W-:Y:S05]  /*aa50*/  BSYNC B1 ;  /* 0x0000000000017941 */ /* 0x000fea0003800000 */
.L_x_241:
        /* <DEDUP_REMOVED lines=13> */
.L_x_244:
[----:B------:R-:W-:Y:S05]  /*ab30*/  BSYNC B1 ;  /* 0x0000000000017941 */ /* 0x000fea0003800000 */
.L_x_243:
        /* <DEDUP_REMOVED lines=13> */
.L_x_246:
[----:B------:R-:W-:Y:S05]  /*ac10*/  BSYNC B1 ;  /* 0x0000000000017941 */ /* 0x000fea0003800000 */
.L_x_245:
        /* <DEDUP_REMOVED lines=13> */
.L_x_248:
[----:B------:R-:W-:Y:S05]  /*acf0*/  BSYNC B1 ;  /* 0x0000000000017941 */ /* 0x000fea0003800000 */
.L_x_247:
        /* <DEDUP_REMOVED lines=13> */
.L_x_250:
[----:B------:R-:W-:Y:S05]  /*add0*/  BSYNC B1 ;  /* 0x0000000000017941 */ /* 0x000fea0003800000 */
.L_x_249:
        /* <DEDUP_REMOVED lines=13> */
.L_x_252:
[----:B------:R-:W-:Y:S05]  /*aeb0*/  BSYNC B1 ;  /* 0x0000000000017941 */ /* 0x000fea0003800000 */
.L_x_251:
        /* <DEDUP_REMOVED lines=13> */
.L_x_254:
[----:B------:R-:W-:Y:S05]  /*af90*/  BSYNC B1 ;  /* 0x0000000000017941 */ /* 0x000fea0003800000 */
.L_x_253:
        /* <DEDUP_REMOVED lines=13> */
.L_x_256:
[----:B------:R-:W-:Y:S05]  /*b070*/  BSYNC B1 ;  /* 0x0000000000017941 */ /* 0x000fea0003800000 */
.L_x_255:
        /* <DEDUP_REMOVED lines=13> */
.L_x_258:
[----:B------:R-:W-:Y:S05]  /*b150*/  BSYNC B1 ;  /* 0x0000000000017941 */ /* 0x000fea0003800000 */
.L_x_257:
        /* <DEDUP_REMOVED lines=13> */
.L_x_260:
[----:B------:R-:W-:Y:S05]  /*b230*/  BSYNC B1 ;  /* 0x0000000000017941 */ /* 0x000fea0003800000 */
.L_x_259:
        /* <DEDUP_REMOVED lines=13> */
.L_x_262:
[----:B------:R-:W-:Y:S05]  /*b310*/  BSYNC B1 ;  /* 0x0000000000017941 */ /* 0x000fea0003800000 */
.L_x_261:
        /* <DEDUP_REMOVED lines=13> */
.L_x_264:
[----:B------:R-:W-:Y:S05]  /*b3f0*/  BSYNC B1 ;  /* 0x0000000000017941 */ /* 0x000fea0003800000 */
.L_x_263:
        /* <DEDUP_REMOVED lines=13> */
.L_x_266:
[----:B------:R-:W-:Y:S05]  /*b4d0*/  BSYNC B1 ;  /* 0x0000000000017941 */ /* 0x000fea0003800000 */
.L_x_265:
        /* <DEDUP_REMOVED lines=13> */
.L_x_268:
[----:B------:R-:W-:Y:S05]  /*b5b0*/  BSYNC B1 ;  /* 0x0000000000017941 */ /* 0x000fea0003800000 */
.L_x_267:
        /* <DEDUP_REMOVED lines=13> */
.L_x_270:
[----:B------:R-:W-:Y:S05]  /*b690*/  BSYNC B1 ;  /* 0x0000000000017941 */ /* 0x000fea0003800000 */
.L_x_269:
        /* <DEDUP_REMOVED lines=13> */
.L_x_272:
[----:B------:R-:W-:Y:S05]  /*b770*/  BSYNC B1 ;  /* 0x0000000000017941 */ /* 0x000fea0003800000 */
.L_x_271:
        /* <DEDUP_REMOVED lines=13> */
.L_x_274:
[----:B------:R-:W-:Y:S05]  /*b850*/  BSYNC B1 ;  /* 0x0000000000017941 */ /* 0x000fea0003800000 */
.L_x_273:
        /* <DEDUP_REMOVED lines=13> */
.L_x_276:
[----:B------:R-:W-:Y:S05]  /*b930*/  BSYNC B1 ;  /* 0x0000000000017941 */ /* 0x000fea0003800000 */
.L_x_275:
        /* <DEDUP_REMOVED lines=13> */
.L_x_278:
[----:B------:R-:W-:Y:S05]  /*ba10*/  BSYNC B1 ;  /* 0x0000000000017941 */ /* 0x000fea0003800000 */
.L_x_277:
        /* <DEDUP_REMOVED lines=13> */
.L_x_280:
[----:B------:R-:W-:Y:S05]  /*baf0*/  BSYNC B1 ;  /* 0x0000000000017941 */ /* 0x000fea0003800000 */
.L_x_279:
        /* <DEDUP_REMOVED lines=13> */
.L_x_282:
[----:B------:R-:W-:Y:S05]  /*bbd0*/  BSYNC B1 ;  /* 0x0000000000017941 */ /* 0x000fea0003800000 */
.L_x_281:
        /* <DEDUP_REMOVED lines=13> */
.L_x_284:
[----:B------:R-:W-:Y:S05]  /*bcb0*/  BSYNC B1 ;  /* 0x0000000000017941 */ /* 0x000fea0003800000 */
.L_x_283:
        /* <DEDUP_REMOVED lines=13> */
.L_x_286:
[----:B------:R-:W-:Y:S05]  /*bd90*/  BSYNC B1 ;  /* 0x0000000000017941 */ /* 0x000fea0003800000 */
.L_x_285:
        /* <DEDUP_REMOVED lines=13> */
.L_x_288:
[----:B------:R-:W-:Y:S05]  /*be70*/  BSYNC B1 ;  /* 0x0000000000017941 */ /* 0x000fea0003800000 */
.L_x_287:
[----:B------:R-:W-:Y:S05]  /*be80*/  @P1 BRA `(.L_x_289) ;  /* 0x0000002000a41947 */ /* 0x000fea0003800000 */
[----:B------:R-:W2:Y:S01]  /*be90*/  LDL.LU R2, [R1+0x74] ;  /* 0x0000740001027983 */ /* 0x000ea20000300800 */
[----:B-----5:R-:W-:-:S04]  /*bea0*/  LOP3.LUT R0, R0, 0xff, RZ, 0xc0, !PT ;  /* 0x000000ff00007812 */ /* 0x020fc800078ec0ff */
[----:B------:R-:W-:-:S05]  /*beb0*/  F2FP.F16.E5M2.UNPACK_B R0, R0 ;  /* 0x00000000ff00723e */ /* 0x000fca00020004ff */
[----:B------:R-:W-:-:S05]  /*bec0*/  HADD2.F32 R0, -RZ, R0.H0_H0 ;  /* 0x20000000ff007230 */ /* 0x000fca0000004100 */
[----:B------:R-:W-:-:S04]  /*bed0*/  FMUL R0, R0, UR19 ;  /* 0x0000001300007c20 */ /* 0x000fc80008400000 */
[----:B--2---:R-:W-:-:S05]  /*bee0*/  FFMA R0, R2, UR20, R0 ;  /* 0x0000001402007c23 */ /* 0x004fca0008000000 */
[----:B0-----:R-:W-:-:S05]  /*bef0*/  F2FP.SATFINITE.E5M2.F32.PACK_AB_MERGE_C R3, RZ, R0, RZ ;  /* 0x00000000ff03723e */ /* 0x001fca00048060ff */
[----:B------:R0:W-:Y:S01]  /*bf00*/  STG.E.U8 desc[UR16][R26.64+0xf9], R3 ;  /* 0x0000f9031a007986 */ /* 0x0001e2000c101110 */
[----:B------:R-:W-:Y:S05]  /*bf10*/  BRA `(.L_x_289) ;  /* 0x0000002000807947 */ /* 0x000fea0003800000 */
.L_x_32:
[----:B------:R-:W-:Y:S01]  /*bf20*/  ISETP.GE.AND P1, PT, R38, 0x1, PT ;  /* 0x000000012600780c */ /* 0x000fe20003f26270 */
[----:B------:R-:W-:Y:S01]  /*bf30*/  FMUL R226, R226, UR20 ;  /* 0x00000014e2e27c20 */ /* 0x000fe20008400000 */
[----:B------:R-:W2:Y:S01]  /*bf40*/  LDL.LU R227, [R1+0x10] ;  /* 0x0000100001e37983 */ /* 0x000ea20000300800 */
[----:B------:R-:W-:Y:S01]  /*bf50*/  ISETP.GE.AND P0, PT, R38, 0x9, PT ;  /* 0x000000092600780c */ /* 0x000fe20003f06270 */
[----:B------:R-:W-:Y:S01]  /*bf60*/  FMUL R225, R225, UR20 ;  /* 0x00000014e1e17c20 */ /* 0x000fe20008400000 */
[C---:B------:R-:W-:Y:S02]  /*bf70*/  ISETP.LT.OR P4, PT, R35.reuse, 0x1, !P1 ;  /* 0x000000012300780c */ /* 0x040fe40004f81670 */
[C---:B------:R-:W-:Y:S02]  /*bf80*/  ISETP.LT.OR P5, PT, R35.reuse, 0x2, !P1 ;  /* 0x000000022300780c */ /* 0x040fe40004fa1670 */
[----:B------:R-:W-:Y:S02]  /*bf90*/  F2FP.SATFINITE.E5M2.F32.PACK_AB_MERGE_C R29, RZ, R226, RZ ;  /* 0x000000e2ff1d723e */ /* 0x000fe400048060ff */
[C---:B------:R-:W-:Y:S01]  /*bfa0*/  ISETP.LT.OR P3, PT, R35.reuse, 0x1, !P0 ;  /* 0x000000012300780c */ /* 0x040fe20004761670 */
[----:B------:R-:W-:Y:S01]  /*bfb0*/  FMUL R224, R224, UR20 ;  /* 0x00000014e0e07c20 */ /* 0x000fe20008400000 */
[----:B------:R-:W-:Y:S01]  /*bfc0*/  ISETP.LT.OR P6, PT, R35, 0xa, !P1 ;  /* 0x0000000a2300780c */ /* 0x000fe20004fc1670 */
[----:B------:R-:W-:Y:S01]  /*bfd0*/  FMUL R223, R223, UR20 ;  /* 0x00000014dfdf7c20 */ /* 0x000fe20008400000 */
[----:B------:R-:W-:Y:S01]  /*bfe0*/  F2FP.SATFINITE.E5M2.F32.PACK_AB_MERGE_C R225, RZ, R225, RZ ;  /* 0x000000e1ffe1723e */ /* 0x000fe200048060ff */
[----:B------:R-:W-:Y:S01]  /*bff0*/  FMUL R221, R221, UR20 ;  /* 0x00000014dddd7c20 */ /* 0x000fe20008400000 */
[----:B------:R-:W-:Y:S01]  /*c000*/  FMUL R222, R222, UR20 ;  /* 0x00000014dede7c20 */ /* 0x000fe20008400000 */
[----:B------:R0:W-:Y:S01]  /*c010*/  @!P4 STG.E.U8 desc[UR16][R24.64], R29 ;  /* 0x0000001d1800c986 */ /* 0x0001e2000c101110 */
[----:B------:R-:W-:-:S02]  /*c020*/  ISETP.LT.OR P4, PT, R35, 0x2, !P0 ;  /* 0x000000022300780c */ /* 0x000fc40004781670 */
[----:B------:R-:W-:Y:S01]  /*c030*/  F2FP.SATFINITE.E5M2.F32.PACK_AB_MERGE_C R31, RZ, R224, RZ ;  /* 0x000000e0ff1f723e */ /* 0x000fe200048060ff */
[----:B------:R1:W-:Y:S01]  /*c040*/  @!P5 STG.E.U8 desc[UR16][R24.64+0x1], R225 ;  /* 0x000001e11800d986 */ /* 0x0003e2000c101110 */
[C---:B------:R-:W-:Y:S02]  /*c050*/  ISETP.LT.OR P5, PT, R35.reuse, 0x9, !P1 ;  /* 0x000000092300780c */ /* 0x040fe40004fa1670 */
[----:B------:R-:W-:Y:S01]  /*c060*/  F2FP.SATFINITE.E5M2.F32.PACK_AB_MERGE_C R223, RZ, R223, RZ ;  /* 0x000000dfffdf723e */ /* 0x000fe200048060ff */
[----:B------:R-:W-:Y:S01]  /*c070*/  FMUL R220, R220, UR20 ;  /* 0x00000014dcdc7c20 */ /* 0x000fe20008400000 */
[----:B------:R-:W-:Y:S01]  /*c080*/  F2FP.SATFINITE.E5M2.F32.PACK_AB_MERGE_C R221, RZ, R221, RZ ;  /* 0x000000ddffdd723e */ /* 0x000fe200048060ff */
[----:B------:R-:W-:Y:S01]  /*c090*/  @!P3 STG.E.U8 desc[UR16][R26.64], R31 ;  /* 0x0000001f1a00b986 */ /* 0x000fe2000c101110 */
[----:B------:R-:W-:-:S03]  /*c0a0*/  ISETP.LT.OR P3, PT, R35, 0x9, !P0 ;  /* 0x000000092300780c */ /* 0x000fc60004761670 */
[----:B------:R-:W-:Y:S01]  /*c0b0*/  @!P4 STG.E.U8 desc[UR16][R26.64+0x1], R223 ;  /* 0x000001df1a00c986 */ /* 0x000fe2000c101110 */
[----:B------:R-:W-:-:S03]  /*c0c0*/  ISETP.LT.OR P4, PT, R35, 0xa, !P0 ;  /* 0x0000000a2300780c */ /* 0x000fc60004781670 */
[----:B------:R-:W-:Y:S01]  /*c0d0*/  @!P6 STG.E.U8 desc[UR16][R24.64+0x9], R221 ;  /* 0x000009dd1800e986 */ /* 0x000fe2000c101110 */
[----:B------:R-:W-:Y:S01]  /*c0e0*/  ISETP.LT.OR P6, PT, R35, 0x12, !P1 ;  /* 0x000000122300780c */ /* 0x000fe20004fc1670 */
[----:B------:R-:W-:Y:S01]  /*c0f0*/  FMUL R219, R219, UR20 ;  /* 0x00000014dbdb7c20 */ /* 0x000fe20008400000 */
[----:B0-----:R-:W-:Y:S01]  /*c100*/  F2FP.SATFINITE.E5M2.F32.PACK_AB_MERGE_C R29, RZ, R222, RZ ;  /* 0x000000deff1d723e */ /* 0x001fe200048060ff */
[----:B------:R-:W-:Y:S01]  /*c110*/  FMUL R217, R217, UR20 ;  /* 0x00000014d9d97c20 */ /* 0x000fe20008400000 */
[----:B------:R-:W3:Y:S01]  /*c120*/  LDL.LU R226, [R1+0xc] ;  /* 0x00000c0001e27983 */ /* 0x000ee20000300800 */
[----:B------:R-:W-:Y:S02]  /*c130*/  F2FP.SATFINITE.E5M2.F32.PACK_AB_MERGE_C R33, RZ, R220, RZ ;  /* 0x000000dcff21723e */ /* 0x000fe400048060ff */
[----:B------:R-:W-:Y:S01]  /*c140*/  F2FP.SATFINITE.E5M2.F32.PACK_AB_MERGE_C R219, RZ, R219, RZ ;  /* 0x000000dbffdb723e */ /* 0x000fe200048060ff */
[----:B------:R0:W-:Y:S01]  /*c150*/  @!P5 STG.E.U8 desc[UR16][R24.64+0x8], R29 ;  /* 0x0000081d1800d986 */ /* 0x0001e2000c101110 */
[----:B------:R-:W-:-:S02]  /*c160*/  ISETP.LT.OR P5, PT, R35, 0x11, !P1 ;  /* 0x000000112300780c */ /* 0x000fc40004fa1670 */
[----:B------:R-:W-:Y:S01]  /*c170*/  F2FP.SATFINITE.E5M2.F32.PACK_AB_MERGE_C R217, RZ, R217, RZ ;  /* 0x000000d9ffd9723e */ /* 0x000fe200048060ff */
[----:B-1----:R-:W4:Y:S01]  /*c180*/  LDL.LU R225, [R1+0x8] ;  /* 0x0000080001e17983 */ /* 0x002f220000300800 */
[----:B------:R-:W-:-:S03]  /*c190*/  FMUL R218, R218, UR20 ;  /* 0x00000014dada7c20 */ /* 0x000fc60008400000 */
[----:B------:R-:W3:Y:S04]  /*c1a0*/  LDL.LU R224, [R1+0x4] ;  /* 0x0000040001e07983 */ /* 0x000ee80000300800 */
[----:B------:R-:W4:Y:S01]  /*c1b0*/  LDL.LU R222, [R1] ;  /* 0x0000000001de7983 */ /* 0x000f220000300800 */
[----:B0-----:R-:W-:Y:S01]  /*c1c0*/  F2FP.SATFINITE.E5M2.F32.PACK_AB_MERGE_C R29, RZ, R218, RZ ;  /* 0x000000daff1d723e */ /* 0x001fe200048060ff */
[----:B------:R-:W-:Y:S01]  /*c1d0*/  FMUL R216, R216, UR20 ;  /* 0x00000014d8d87c20 */ /* 0x000fe20008400000 */
[----:B------:R-:W-:Y:S01]  /*c1e0*/  FMUL R215, R215, UR20 ;  /* 0x00000014d7d77c20 */ /* 0x000fe20008400000 */
[----:B------:R0:W-:Y:S01]  /*c1f0*/  @!P3 STG.E.U8 desc[UR16][R26.64+0x8], R33 ;  /* 0x000008211a00b986 */ /* 0x0001e2000c101110 */
[----:B------:R-:W-:Y:S01]  /*c200*/  ISETP.LT.OR P3, PT, R35, 0x11, !P0 ;  /* 0x000000112300780c */ /* 0x000fe20004761670 */
[----:B------:R-:W-:Y:S01]  /*c210*/  FMUL R213, R213, UR20 ;  /* 0x00000014d5d57c20 */ /* 0x000fe20008400000 */
[----:B------:R-:W-:Y:S01]  /*c220*/  F2FP.SATFINITE.E5M2.F32.PACK_AB_MERGE_C R31, RZ, R216, RZ ;  /* 0x000000d8ff1f723e */ /* 0x000fe200048060ff */
[----:B------:R-:W-:Y:S01]  /*c230*/  @!P4 STG.E.U8 desc[UR16][R26.64+0x9], R219 ;  /* 0x000009db1a00c986 */ /* 0x000fe2000c101110 */
[C---:B------:R-:W-:Y:S01]  /*c240*/  ISETP.LT.OR P4, PT, R35.reuse, 0x12, !P0 ;  /* 0x000000122300780c */ /* 0x040fe20004781670 */
[----:B------:R-:W-:Y:S01]  /*c250*/  FMUL R214, R214, UR20 ;  /* 0x00000014d6d67c20 */ /* 0x000fe20008400000 */
[----:B------:R-:W-:Y:S01]  /*c260*/  F2FP.SATFINITE.E5M2.F32.PACK_AB_MERGE_C R215, RZ, R215, RZ ;  /* 0x000000d7ffd7723e */ /* 0x000fe200048060ff */
[----:B------:R-:W-:Y:S01]  /*c270*/  @!P6 STG.E.U8 desc[UR16][R24.64+0x11], R217 ;  /* 0x000011d91800e986 */ /* 0x000fe2000c101110 */
[C---:B------:R-:W-:Y:S01]  /*c280*/  ISETP.LT.OR P6, PT, R35.reuse, 0x1a, !P1 ;  /* 0x0000001a2300780c */ /* 0x040fe20004fc1670 */
[----:B------:R-:W-:Y:S01]  /*c290*/  FMUL R212, R212, UR20 ;  /* 0x00000014d4d47c20 */ /* 0x000fe20008400000 */
[----:B------:R-:W-:Y:S01]  /*c2a0*/  F2FP.SATFINITE.E5M2.F32.PACK_AB_MERGE_C R213, RZ, R213, RZ ;  /* 0x000000d5ffd5723e */ /* 0x000fe200048060ff */
[----:B------:R1:W-:Y:S01]  /*c2b0*/  @!P5 STG.E.U8 desc[UR16][R24.64+0x10], R29 ;  /* 0x0000101d1800d986 */ /* 0x0003e2000c101110 */
[----:B------:R-:W-:Y:S01]  /*c2c0*/  ISETP.LT.OR P5, PT, R35, 0x19, !P1 ;  /* 0x000000192300780c */ /* 0x000fe20004fa1670 */
[----:B------:R-:W-:Y:S01]  /*c2d0*/  FMUL R211, R211, UR20 ;  /* 0x00000014d3d37c20 */ /* 0x000fe20008400000 */
[----:B------:R-:W-:Y:S01]  /*c2e0*/  FMUL R209, R209, UR20 ;  /* 0x00000014d1d17c20 */ /* 0x000fe20008400000 */
[----:B------:R1:W-:Y:S01]  /*c2f0*/  @!P3 STG.E.U8 desc[UR16][R26.64+0x10], R31 ;  /* 0x0000101f1a00b986 */ /* 0x0003e2000c101110 */
[C---:B------:R-:W-:Y:S01]  /*c300*/  ISETP.LT.OR P3, PT, R35.reuse, 0x19, !P0 ;  /* 0x000000192300780c */ /* 0x040fe20004761670 */
[----:B------:R-:W-:Y:S01]  /*c310*/  FMUL R210, R210, UR20 ;  /* 0x00000014d2d27c20 */ /* 0x000fe20008400000 */
[----:B0-----:R-:W-:Y:S01]  /*c320*/  F2FP.SATFINITE.E5M2.F32.PACK_AB_MERGE_C R33, RZ, R212, RZ ;  /* 0x000000d4ff21723e */ /* 0x001fe200048060ff */
[----:B------:R-:W-:Y:S01]  /*c330*/  @!P4 STG.E.U8 desc[UR16][R26.64+0x11], R215 ;  /* 0x000011d71a00c986 */ /* 0x000fe2000c101110 */
[C---:B------:R-:W-:Y:S01]  /*c340*/  ISETP.LT.OR P4, PT, R35.reuse, 0x1a, !P0 ;  /* 0x0000001a2300780c */ /* 0x040fe20004781670 */
[----:B------:R-:W-:Y:S01]  /*c350*/  FMUL R208, R208, UR20 ;  /* 0x00000014d0d07c20 */ /* 0x000fe20008400000 */
[----:B------:R-:W-:Y:S01]  /*c360*/  F2FP.SATFINITE.E5M2.F32.PACK_AB_MERGE_C R211, RZ, R211, RZ ;  /* 0x000000d3ffd3723e */ /* 0x000fe200048060ff */
[----:B------:R-:W-:Y:S01]  /*c370*/  @!P6 STG.E.U8 desc[UR16][R24.64+0x19], R213 ;  /* 0x000019d51800e986 */ /* 0x000fe2000c101110 */
[----:B------:R-:W-:Y:S01]  /*c380*/  ISETP.LT.OR P6, PT, R35, 0x22, !P1 ;  /* 0x000000222300780c */ /* 0x000fe20004fc1670 */
[----:B------:R-:W-:Y:S01]  /*c390*/  FMUL R207, R207, UR20 ;  /* 0x00000014cfcf7c20 */ /* 0x000fe20008400000 */
[----:B-1----:R-:W-:Y:S01]  /*c3a0*/  F2FP.SATFINITE.E5M2.F32.PACK_AB_MERGE_C R29, RZ, R214, RZ ;  /* 0x000000d6ff1d723e */ /* 0x002fe200048060ff */
[----:B------:R-:W-:Y:S01]  /*c3b0*/  FMUL R205, R205, UR20 ;  /* 0x00000014cdcd7c20 */ /* 0x000fe20008400000 */
[----:B------:R-:W-:Y:S01]  /*c3c0*/  F2FP.SATFINITE.E5M2.F32.PACK_AB_MERGE_C R209, RZ, R209, RZ ;  /* 0x000000d1ffd1723e */ /* 0x000fe200048060ff */
[----:B------:R-:W-:Y:S01]  /*c3d0*/  FMUL R206, R206, UR20 ;  /* 0x00000014cece7c20 */ /* 0x000fe20008400000 */
[----:B------:R-:W-:Y:S01]  /*c3e0*/  F2FP.SATFINITE.E5M2.F32.PACK_AB_MERGE_C R31, RZ, R208, RZ ;  /* 0x000000d0ff1f723e */ /* 0x000fe200048060ff */
[----:B------:R0:W-:Y:S01]  /*c3f0*/  @!P5 STG.E.U8 desc[UR16][R24.64+0x18], R29 ;  /* 0x0000181d1800d986 */ /* 0x0001e2000c101110 */
[C---:B------:R-:W-:Y:S01]  /*c400*/  ISETP.LT.OR P5, PT, R35.reuse, 0x21, !P1 ;  /* 0x000000212300780c */ /* 0x040fe20004fa1670 */
[----:B------:R-:W-:Y:S01]  /*c410*/  FMUL R204, R204, UR20 ;  /* 0x00000014cccc7c20 */ /* 0x000fe20008400000 */
[----:B------:R-:W-:Y:S01]  /*c420*/  F2FP.SATFINITE.E5M2.F32.PACK_AB_MERGE_C R207, RZ, R207, RZ ;  /* 0x000000cfffcf723e */ /* 0x000fe200048060ff */
[----:B------:R1:W-:Y:S01]  /*c430*/  @!P3 STG.E.U8 desc[UR16][R26.64+0x18], R33 ;  /* 0x000018211a00b986 */ /* 0x0003e2000c101110 */
[----:B------:R-:W-:Y:S01]  /*c440*/  ISETP.LT.OR P3, PT, R35, 0x21, !P0 ;  /* 0x000000212300780c */ /* 0x000fe20004761670 */
[----:B------:R-:W-:Y:S01]  /*c450*/  FMUL R203, R203, UR20 ;  /* 0x00000014cbcb7c20 */ /* 0x000fe20008400000 */
[----:B------:R-:W-:Y:S01]  /*c460*/  F2FP.SATFINITE.E5M2.F32.PACK_AB_MERGE_C R205, RZ, R205, RZ ;  /* 0x000000cdffcd723e */ /* 0x000fe200048060ff */
[----:B------:R-:W-:Y:S01]  /*c470*/  @!P4 STG.E.U8 desc[UR16][R26.64+0x19], R211 ;  /* 0x000019d31a00c986 */ /* 0x000fe2000c101110 */
[----:B------:R-:W-:Y:S01]  /*c480*/  ISETP.LT.OR P4, PT, R35, 0x22, !P0 ;  /* 0x000000222300780c */ /* 0x000fe20004781670 */
[----:B------:R-:W-:Y:S01]  /*c490*/  FMUL R201, R201, UR20 ;  /* 0x00000014c9c97c20 */ /* 0x000fe20008400000 */
[----:B------:R-:W-:Y:S01]  /*c4a0*/  F2FP.SATFINITE.E5M2.F32.PACK_AB_MERGE_C R203, RZ, R203, RZ ;  /* 0x000000cbffcb723e */ /* 0x000fe200048060ff */
[----:B------:R-:W-:Y:S01]  /*c4b0*/  @!P6 STG.E.U8 desc[UR16][R24.64+0x21], R209 ;  /* 0x000021d11800e986 */ /* 0x000fe2000c101110 */
[----:B------:R-:W-:Y:S01]  /*c4c0*/  ISETP.LT.OR P6, PT, R35, 0x2a, !P1 ;  /* 0x0000002a2300780c */ /* 0x000fe20004fc1670 */
[----:B------:R-:W-:Y:S01]  /*c4d0*/  FMUL R202, R202, UR20 ;  /* 0x00000014caca7c20 */ /* 0x000fe20008400000 */
[----:B0-----:R-:W-:Y:S01]  /*c4e0*/  F2FP.SATFINITE.E5M2.F32.PACK_AB_MERGE_C R29, RZ, R210, RZ ;  /* 0x000000d2ff1d723e */ /* 0x001fe200048060ff */
[----:B------:R-:W-:Y:S01]  /*c4f0*/  FMUL R200, R200, UR20 ;  /* 0x00000014c8c87c20 */ /* 0x000fe20008400000 */
[----:B-1----:R-:W-:Y:S01]  /*c500*/  F2FP.SATFINITE.E5M2.F32.PACK_AB_MERGE_C R33, RZ, R204, RZ ;  /* 0x000000ccff21723e */ /* 0x002fe200048060ff */
[----:B------:R-:W-:Y:S01]  /*c510*/  FMUL R199, R199, UR20 ;  /* 0x00000014c7c77c20 */ /* 0x000fe20008400000 */
[----:B------:R-:W-:Y:S01]  /*c520*/  F2FP.SATFINITE.E5M2.F32.PACK_AB_MERGE_C R201, RZ, R201, RZ ;  /* 0x000000c9ffc9723e */ /* 0x000fe200048060ff */
[----:B------:R0:W-:Y:S01]  /*c530*/  @!P5 STG.E.U8 desc[UR16][R24.64+0x20], R29 ;  /* 0x0000201d1800d986 */ /* 0x0001e2000c101110 */
[----:B------:R-:W-:Y:S01]  /*c540*/  ISETP.LT.OR P5, PT, R35, 0x29, !P1 ;  /* 0x000000292300780c */ /* 0x000fe20004fa1670 */
[----:B------:R-:W-:Y:S01]  /*c550*/  FMUL R197, R197, UR20 ;  /* 0x00000014c5c57c20 */ /* 0x000fe20008400000 */
[----:B------:R-:W-:Y:S01]  /*c560*/  F2FP.SATFINITE.E5M2.F32.PACK_AB_MERGE_C R199, RZ, R199, RZ ;  /* 0x000000c7ffc7723e */ /* 0x000fe200048060ff */
[----:B------:R1:W-:Y:S01]  /*c570*/  @!P3 STG.E.U8 desc[UR16][R26.64+0x20], R31 ;  /* 0x0000201f1a00b986 */ /* 0x0003e2000c101110 */
[C---:B------:R-:W-:Y:S01]  /*c580*/  ISETP.LT.OR P3, PT, R35.reuse, 0x29, !P0 ;  /* 0x000000292300780c */ /* 0x040fe20004761670 */
[----:B------:R-:W-:Y:S01]  /*c590*/  FMUL R198, R198, UR20 ;  /* 0x00000014c6c67c20 */ /* 0x000fe20008400000 */
[----:B------:R-:W-:Y:S01]  /*c5a0*/  F2FP.SATFINITE.E5M2.F32.PACK_AB_MERGE_C R197, RZ, R197, RZ ;  /* 0x000000c5ffc5723e */ /* 0x000fe200048060ff */
[----:B------:R-:W-:Y:S01]  /*c5b0*/  @!P4 STG.E.U8 desc[UR16][R26.64+0x21], R207 ;  /* 0x000021cf1a00c986 */ /* 0x000fe2000c101110 */
[----:B------:R-:W-:Y:S01]  /*c5c0*/  ISETP.LT.OR P4, PT, R35, 0x2a, !P0 ;  /* 0x0000002a2300780c */ /* 0x000fe20004781670 */
[----:B------:R-:W-:Y:S01]  /*c5d0*/  FMUL R196, R196, UR20 ;  /* 0x00000014c4c47c20 */ /* 0x000fe20008400000 */
[----:B------:R-:W-:Y:S01]  /*c5e0*/  FMUL R195, R195, UR20 ;  /* 0x00000014c3c37c20 */ /* 0x000fe20008400000 */
        /* <DEDUP_REMOVED lines=27> */
[----:B------:R-:W-:Y:S01]  /*c7a0*/  FMUL R186, R186, UR20 ;  /* 0x00000014baba7c20 */ /* 0x000fe20008400000 */
        /* <DEDUP_REMOVED lines=156> */
[----:B-----5:R-:W-:Y:S01]  /*d170*/  FMUL R0, R0, UR20 ;  /* 0x0000001400007c20 */ /* 0x020fe20008400000 */
[----:B-1----:R-:W-:Y:S01]  /*d180*/  F2FP.SATFINITE.E5M2.F32.PACK_AB_MERGE_C R33, RZ, R164, RZ ;  /* 0x000000a4ff21723e */ /* 0x002fe200048060ff */
        /* <DEDUP_REMOVED lines=9> */
[----:B------:R-:W-:Y:S01]  /*d220*/  FMUL R4, R4, UR20 ;  /* 0x0000001404047c20 */ /* 0x000fe20008400000 */
[----:B------:R-:W-:Y:S01]  /*d230*/  @!P4 STG.E.U8 desc[UR16][R26.64+0x71], R167 ;  /* 0x000071a71a00c986 */ /* 0x000fe2000c101110 */
[----:B------:R-:W-:-:S03]  /*d240*/  ISETP.LT.OR P4, PT, R35, 0x7a, !P0 ;  /* 0x0000007a2300780c */ /* 0x000fc60004781670 */
[----:B------:R-:W-:Y:S01]  /*d250*/  @!P6 STG.E.U8 desc[UR16][R24.64+0x79], R165 ;  /* 0x000079a51800e986 */ /* 0x000fe2000c101110 */
[----:B------:R-:W-:Y:S02]  /*d260*/  ISETP.LT.OR P6, PT, R35, 0x82, !P1 ;  /* 0x000000822300780c */ /* 0x000fe40004fc1670 */
[----:B0-----:R-:W-:Y:S01]  /*d270*/  F2FP.SATFINITE.E5M2.F32.PACK_AB_MERGE_C R29, RZ, R166, RZ ;  /* 0x000000a6ff1d723e */ /* 0x001fe200048060ff */
[----:B------:R-:W3:Y:S01]  /*d280*/  LDL.LU R220, [R1+0x14] ;  /* 0x0000140001dc7983 */ /* 0x000ee20000300800 */
[----:B-1----:R-:W-:-:S03]  /*d290*/  F2FP.SATFINITE.E5M2.F32.PACK_AB_MERGE_C R31, RZ, R160, RZ ;  /* 0x000000a0ff1f723e */ /* 0x002fc600048060ff */
[----:B------:R0:W-:Y:S01]  /*d2a0*/  @!P5 STG.E.U8 desc[UR16][R24.64+0x78], R29 ;  /* 0x0000781d1800d986 */ /* 0x0001e2000c101110 */
[----:B------:R-:W-:-:S03]  /*d2b0*/  ISETP.LT.OR P5, PT, R35, 0x81, !P1 ;  /* 0x000000812300780c */ /* 0x000fc60004fa1670 */
[----:B------:R1:W-:Y:S01]  /*d2c0*/  @!P3 STG.E.U8 desc[UR16][R26.64+0x78], R33 ;  /* 0x000078211a00b986 */ /* 0x0003e2000c101110 */
[----:B------:R-:W-:-:S03]  /*d2d0*/  ISETP.LT.OR P3, PT, R35, 0x81, !P0 ;  /* 0x000000812300780c */ /* 0x000fc60004761670 */
        /* <DEDUP_REMOVED lines=26> */
[----:B0-----:R-:W-:Y:S02]  /*d480*/  F2FP.SATFINITE.E5M2.F32.PACK_AB_MERGE_C R29, RZ, R154, RZ ;  /* 0x0000009aff1d723e */ /* 0x001fe400048060ff */
[----:B-1----:R-:W-:-:S03]  /*d490*/  F2FP.SATFINITE.E5M2.F32.PACK_AB_MERGE_C R33, RZ, R20, RZ ;  /* 0x00000014ff21723e */ /* 0x002fc600048060ff */
[----:B------:R0:W-:Y:S01]  /*d4a0*/  @!P5 STG.E.U8 desc[UR16][R24.64+0x90], R29 ;  /* 0x0000901d1800d986 */ /* 0x0001e2000c101110 */
[----:B------:R-:W-:-:S03]  /*d4b0*/  ISETP.LT.OR P5, PT, R35, 0x99, !P1 ;  /* 0x000000992300780c */ /* 0x000fc60004fa1670 */
[----:B------:R-:W-:Y:S01]  /*d4c0*/  @!P3 STG.E.U8 desc[UR16][R26.64+0x90], R31 ;  /* 0x0000901f1a00b986 */ /* 0x000fe2000c101110 */
[----:B------:R-:W-:-:S03]  /*d4d0*/  ISETP.LT.OR P3, PT, R35, 0x99, !P0 ;  /* 0x000000992300780c */ /* 0x000fc60004761670 */
[----:B------:R1:W-:Y:S01]  /*d4e0*/  @!P4 STG.E.U8 desc[UR16][R26.64+0x91], R23 ;  /* 0x000091171a00c986 */ /* 0x0003e2000c101110 */
[----:B------:R-:W-:-:S03]  /*d4f0*/  ISETP.LT.OR P4, PT, R35, 0x9a, !P0 ;  /* 0x0000009a2300780c */ /* 0x000fc60004781670 */
[----:B------:R2:W-:Y:S01]  /*d500*/  @!P6 STG.E.U8 desc[UR16][R24.64+0x99], R21 ;  /* 0x000099151800e986 */ /* 0x0005e2000c101110 */
[----:B------:R-:W-:Y:S02]  /*d510*/  ISETP.LT.OR P6, PT, R35, 0xa2, !P1 ;  /* 0x000000a22300780c */ /* 0x000fe40004fc1670 */
[----:B0-----:R-:W-:-:S05]  /*d520*/  F2FP.SATFINITE.E5M2.F32.PACK_AB_MERGE_C R29, RZ, R22, RZ ;  /* 0x00000016ff1d723e */ /* 0x001fca00048060ff */
[----:B------:R-:W-:Y:S01]  /*d530*/  @!P5 STG.E.U8 desc[UR16][R24.64+0x98], R29 ;  /* 0x0000981d1800d986 */ /* 0x000fe2000c101110 */
[C---:B------:R-:W-:Y:S02]  /*d540*/  ISETP.LT.OR P5, PT, R35.reuse, 0xa1, !P1 ;  /* 0x000000a12300780c */ /* 0x040fe40004fa1670 */
[----:B-1----:R-:W-:Y:S01]  /*d550*/  F2FP.SATFINITE.E5M2.F32.PACK_AB_MERGE_C R23, RZ, R18, RZ ;  /* 0x00000012ff17723e */ /* 0x002fe200048060ff */
[----:B------:R-:W-:Y:S01]  /*d560*/  @!P3 STG.E.U8 desc[UR16][R26.64+0x98], R33 ;  /* 0x000098211a00b986 */ /* 0x000fe2000c101110 */
[C---:B------:R-:W-:Y:S02]  /*d570*/  ISETP.LT.OR P3, PT, R35.reuse, 0xa1, !P0 ;  /* 0x000000a12300780c */ /* 0x040fe40004761670 */
[----:B--2---:R-:W-:Y:S01]  /*d580*/  F2FP.SATFINITE.E5M2.F32.PACK_AB_MERGE_C R21, RZ, R16, RZ ;  /* 0x00000010ff15723e */ /* 0x004fe200048060ff */
[----:B------:R0:W-:Y:S01]  /*d590*/  @!P4 STG.E.U8 desc[UR16][R26.64+0x99], R19 ;  /* 0x000099131a00c986 */ /* 0x0001e2000c101110 */
[----:B------:R-:W-:-:S03]  /*d5a0*/  ISETP.LT.OR P4, PT, R35, 0xa2, !P0 ;  /* 0x000000a22300780c */ /* 0x000fc60004781670 */
[----:B------:R1:W-:Y:S01]  /*d5b0*/  @!P6 STG.E.U8 desc[UR16][R24.64+0xa1], R17 ;  /* 0x0000a1111800e986 */ /* 0x0003e2000c101110 */
[----:B------:R-:W-:-:S03]  /*d5c0*/  ISETP.LT.OR P6, PT, R35, 0xaa, !P1 ;  /* 0x000000aa2300780c */ /* 0x000fc60004fc1670 */
[----:B------:R-:W-:Y:S01]  /*d5d0*/  @!P5 STG.E.U8 desc[UR16][R24.64+0xa0], R23 ;  /* 0x0000a0171800d986 */ /* 0x000fe2000c101110 */
[----:B------:R-:W-:-:S03]  /*d5e0*/  ISETP.LT.OR P5, PT, R35, 0xa9, !P1 ;  /* 0x000000a92300780c */ /* 0x000fc60004fa1670 */
[----:B------:R-:W-:Y:S01]  /*d5f0*/  @!P3 STG.E.U8 desc[UR16][R26.64+0xa0], R21 ;  /* 0x0000a0151a00b986 */ /* 0x000fe2000c101110 */
[C---:B------:R-:W-:Y:S02]  /*d600*/  ISETP.LT.OR P3, PT, R35.reuse, 0xa9, !P0 ;  /* 0x000000a92300780c */ /* 0x040fe40004761670 */
[----:B0-----:R-:W-:Y:S01]  /*d610*/  F2FP.SATFINITE.E5M2.F32.PACK_AB_MERGE_C R19, RZ, R14, RZ ;  /* 0x0000000eff13723e */ /* 0x001fe200048060ff */
[----:B------:R0:W-:Y:S01]  /*d620*/  @!P4 STG.E.U8 desc[UR16][R26.64+0xa1], R15 ;  /* 0x0000a10f1a00c986 */ /* 0x0001e2000c101110 */
[C---:B------:R-:W-:Y:S02]  /*d630*/  ISETP.LT.OR P4, PT, R35.reuse, 0xaa, !P0 ;  /* 0x000000aa2300780c */ /* 0x040fe40004781670 */
[----:B-1----:R-:W-:Y:S01]  /*d640*/  F2FP.SATFINITE.E5M2.F32.PACK_AB_MERGE_C R17, RZ, R12, RZ ;  /* 0x0000000cff11723e */ /* 0x002fe200048060ff */
        /* <DEDUP_REMOVED lines=15> */
[----:B0-----:R-:W-:Y:S02]  /*d740*/  F2FP.SATFINITE.E5M2.F32.PACK_AB_MERGE_C R11, RZ, R6, RZ ;  /* 0x00000006ff0b723e */ /* 0x001fe400048060ff */
[C---:B------:R-:W-:Y:S01]  /*d750*/  ISETP.LT.OR P3, PT, R35.reuse, 0xb9, !P0 ;  /* 0x000000b92300780c */ /* 0x040fe20004761670 */
[----:B------:R0:W-:Y:S01]  /*d760*/  @!P4 STG.E.U8 desc[UR16][R26.64+0xb1], R7 ;  /* 0x0000b1071a00c986 */ /* 0x0001e2000c101110 */
[----:B-1----:R-:W-:Y:S02]  /*d770*/  F2FP.SATFINITE.E5M2.F32.PACK_AB_MERGE_C R9, RZ, R4, RZ ;  /* 0x00000004ff09723e */ /* 0x002fe400048060ff */
[----:B------:R-:W-:Y:S01]  /*d780*/  ISETP.LT.OR P4, PT, R35, 0xba, !P0 ;  /* 0x000000ba2300780c */ /* 0x000fe20004781670 */
[----:B------:R1:W-:Y:S04]  /*d790*/  @!P6 STG.E.U8 desc[UR16][R24.64+0xb9], R5 ;  /* 0x0000b9051800e986 */ /* 0x0003e8000c101110 */
[----:B------:R2:W-:Y:S01]  /*d7a0*/  @!P5 STG.E.U8 desc[UR16][R24.64+0xb8], R11 ;  /* 0x0000b80b1800d986 */ /* 0x0005e2000c101110 */
[----:B------:R-:W-:Y:S01]  /*d7b0*/  FMUL R4, R227, UR20 ;  /* 0x00000014e3047c20 */ /* 0x000fe20008400000 */
[----:B------:R-:W-:-:S02]  /*d7c0*/  ISETP.LT.OR P5, PT, R35, 0xc1, !P1 ;  /* 0x000000c12300780c */ /* 0x000fc40004fa1670 */
[----:B0-----:R-:W-:Y:S02]  /*d7d0*/  F2FP.SATFINITE.E5M2.F32.PACK_AB_MERGE_C R7, RZ, R3, RZ ;  /* 0x00000003ff07723e */ /* 0x001fe400048060ff */
[----:B-1----:R-:W-:Y:S01]  /*d7e0*/  F2FP.SATFINITE.E5M2.F32.PACK_AB_MERGE_C R5, RZ, R0, RZ ;  /* 0x00000000ff05723e */ /* 0x002fe200048060ff */
[----:B----4-:R-:W-:Y:S01]  /*d7f0*/  FMUL R0, R222, UR20 ;  /* 0x00000014de007c20 */ /* 0x010fe20008400000 */
[----:B------:R-:W-:Y:S01]  /*d800*/  ISETP.LT.OR P6, PT, R35, 0xc2, !P1 ;  /* 0x000000c22300780c */ /* 0x000fe20004fc1670 */
[----:B------:R-:W4:Y:S01]  /*d810*/  LDL.LU R222, [R1+0x20] ;  /* 0x0000200001de7983 */ /* 0x000f220000300800 */
[----:B--2---:R-:W-:Y:S02]  /*d820*/  F2FP.SATFINITE.E5M2.F32.PACK_AB_MERGE_C R11, RZ, R2, RZ ;  /* 0x00000002ff0b723e */ /* 0x004fe400048060ff */
[----:B------:R-:W-:Y:S01]  /*d830*/  F2FP.SATFINITE.E5M2.F32.PACK_AB_MERGE_C R13, RZ, R0, RZ ;  /* 0x00000000ff0d723e */ /* 0x000fe200048060ff */
[----:B---3--:R-:W-:Y:S01]  /*d840*/  FMUL R0, R224, UR20 ;  /* 0x00000014e0007c20 */ /* 0x008fe20008400000 */
[----:B------:R-:W-:Y:S01]  /*d850*/  FMUL R2, R225, UR20 ;  /* 0x00000014e1027c20 */ /* 0x000fe20008400000 */
[----:B------:R-:W2:Y:S04]  /*d860*/  LDL.LU R224, [R1+0x24] ;  /* 0x0000240001e07983 */ /* 0x000ea80000300800 */
[----:B------:R-:W3:Y:S01]  /*d870*/  LDL.LU R225, [R1+0x28] ;  /* 0x0000280001e17983 */ /* 0x000ee20000300800 */
[----:B------:R-:W-:-:S03]  /*d880*/  FMUL R3, R226, UR20 ;  /* 0x00000014e2037c20 */ /* 0x000fc60008400000 */
[----:B------:R-:W3:Y:S04]  /*d890*/  LDL.LU R226, [R1+0x2c] ;  /* 0x00002c0001e27983 */ /* 0x000ee80000300800 */
[----:B------:R-:W3:Y:S04]  /*d8a0*/  LDL.LU R227, [R1+0x30] ;  /* 0x0000300001e37983 */ /* 0x000ee80000300800 */
[----:B------:R-:W-:Y:S01]  /*d8b0*/  @!P3 STG.E.U8 desc[UR16][R26.64+0xb8], R9 ;  /* 0x0000b8091a00b986 */ /* 0x000fe2000c101110 */
[----:B------:R-:W-:-:S03]  /*d8c0*/  ISETP.LT.OR P3, PT, R35, 0xc1, !P0 ;  /* 0x000000c12300780c */ /* 0x000fc60004761670 */
[----:B------:R0:W-:Y:S01]  /*d8d0*/  @!P4 STG.E.U8 desc[UR16][R26.64+0xb9], R7 ;  /* 0x0000b9071a00c986 */ /* 0x0001e2000c101110 */
[----:B------:R-:W-:-:S03]  /*d8e0*/  ISETP.LT.OR P4, PT, R35, 0xc2, !P0 ;  /* 0x000000c22300780c */ /* 0x000fc60004781670 */
[----:B------:R-:W-:Y:S01]  /*d8f0*/  @!P5 STG.E.U8 desc[UR16][R24.64+0xc0], R11 ;  /* 0x0000c00b1800d986 */ /* 0x000fe2000c101110 */
[----:B------:R-:W-:-:S03]  /*d900*/  ISETP.LT.OR P5, PT, R35, 0xc9, !P1 ;  /* 0x000000c92300780c */ /* 0x000fc60004fa1670 */
[----:B------:R1:W-:Y:S01]  /*d910*/  @!P6 STG.E.U8 desc[UR16][R24.64+0xc1], R5 ;  /* 0x0000c1051800e986 */ /* 0x0003e2000c101110 */
[----:B0-----:R-:W-:-:S03]  /*d920*/  F2FP.SATFINITE.E5M2.F32.PACK_AB_MERGE_C R7, RZ, R0, RZ ;  /* 0x00000000ff07723e */ /* 0x001fc600048060ff */
[----:B------:R-:W-:Y:S01]  /*d930*/  @!P3 STG.E.U8 desc[UR16][R26.64+0xc0], R13 ;  /* 0x0000c00d1a00b986 */ /* 0x000fe2000c101110 */
[C---:B------:R-:W-:Y:S02]  /*d940*/  ISETP.LT.OR P6, PT, R35.reuse, 0xca, !P1 ;  /* 0x000000ca2300780c */ /* 0x040fe40004fc1670 */
[----:B-1----:R-:W-:Y:S01]  /*d950*/  F2FP.SATFINITE.E5M2.F32.PACK_AB_MERGE_C R5, RZ, R2, RZ ;  /* 0x00000002ff05723e */ /* 0x002fe200048060ff */
[----:B------:R0:W-:Y:S01]  /*d960*/  @!P4 STG.E.U8 desc[UR16][R26.64+0xc1], R7 ;  /* 0x0000c1071a00c986 */ /* 0x0001e2000c101110 */
[C---:B------:R-:W-:Y:S02]  /*d970*/  ISETP.LT.OR P3, PT, R35.reuse, 0xc9, !P0 ;  /* 0x000000c92300780c */ /* 0x040fe40004761670 */
[C---:B------:R-:W-:Y:S01]  /*d980*/  ISETP.LT.OR P4, PT, R35.reuse, 0xca, !P0 ;  /* 0x000000ca2300780c */ /* 0x040fe20004781670 */
[----:B------:R1:W-:Y:S01]  /*d990*/  @!P5 STG.E.U8 desc[UR16][R24.64+0xc8], R5 ;  /* 0x0000c8051800d986 */ /* 0x0003e2000c101110 */
[----:B------:R-:W-:Y:S02]  /*d9a0*/  ISETP.LT.OR P5, PT, R35, 0xd1, !P1 ;  /* 0x000000d12300780c */ /* 0x000fe40004fa1670 */
[----:B------:R-:W-:-:S02]  /*d9b0*/  F2FP.SATFINITE.E5M2.F32.PACK_AB_MERGE_C R9, RZ, R3, RZ ;  /* 0x00000003ff09723e */ /* 0x000fc400048060ff */
[----:B------:R-:W-:-:S03]  /*d9c0*/  F2FP.SATFINITE.E5M2.F32.PACK_AB_MERGE_C R11, RZ, R4, RZ ;  /* 0x00000004ff0b723e */ /* 0x000fc600048060ff */
[----:B------:R1:W-:Y:S04]  /*d9d0*/  @!P6 STG.E.U8 desc[UR16][R24.64+0xc9], R9 ;  /* 0x0000c9091800e986 */ /* 0x0003e8000c101110 */
[----:B------:R-:W-:Y:S01]  /*d9e0*/  @!P3 STG.E.U8 desc[UR16][R26.64+0xc8], R11 ;  /* 0x0000c80b1a00b986 */ /* 0x000fe2000c101110 */
[----:B------:R-:W-:-:S03]  /*d9f0*/  FMUL R0, R220, UR20 ;  /* 0x00000014dc007c20 */ /* 0x000fc60008400000 */
[----:B------:R-:W3:Y:S02]  /*da00*/  LDL.LU R220, [R1+0x34] ;  /* 0x0000340001dc7983 */ /* 0x000ee40000300800 */
[----:B0-----:R-:W-:Y:S01]  /*da10*/  F2FP.SATFINITE.E5M2.F32.PACK_AB_MERGE_C R7, RZ, R0, RZ ;  /* 0x00000000ff07723e */ /* 0x001fe200048060ff */
[----:B------:R-:W-:Y:S02]  /*da20*/  FMUL R2, R221, UR20 ;  /* 0x00000014dd027c20 */ /* 0x000fe40008400000 */
[----:B------:R-:W3:Y:S03]  /*da30*/  LDL.LU R221, [R1+0x38] ;  /* 0x0000380001dd7983 */ /* 0x000ee60000300800 */
[----:B-1----:R-:W-:Y:S01]  /*da40*/  F2FP.SATFINITE.E5M2.F32.PACK_AB_MERGE_C R5, RZ, R2, RZ ;  /* 0x00000002ff05723e */ /* 0x002fe200048060ff */
[----:B------:R-:W-:Y:S04]  /*da50*/  @!P4 STG.E.U8 desc[UR16][R26.64+0xc9], R7 ;  /* 0x0000c9071a00c986 */ /* 0x000fe8000c101110 */
[----:B------:R0:W-:Y:S01]  /*da60*/  @!P5 STG.E.U8 desc[UR16][R24.64+0xd0], R5 ;  /* 0x0000d0051800d986 */ /* 0x0001e2000c101110 */
[----:B------:R-:W-:-:S03]  /*da70*/  FMUL R3, R223, UR20 ;  /* 0x00000014df037c20 */ /* 0x000fc60008400000 */
[----:B------:R-:W3:Y:S02]  /*da80*/  LDL.LU R223, [R1+0x3c] ;  /* 0x00003c0001df7983 */ /* 0x000ee40000300800 */
[----:B------:R-:W-:Y:S01]  /*da90*/  F2FP.SATFINITE.E5M2.F32.PACK_AB_MERGE_C R9, RZ, R3, RZ ;  /* 0x00000003ff09723e */ /* 0x000fe200048060ff */
[----:B----4-:R-:W-:Y:S02]  /*daa0*/  FMUL R0, R222, UR20 ;  /* 0x00000014de007c20 */ /* 0x010fe40008400000 */
[----:B------:R-:W4:Y:S03]  /*dab0*/  LDL.LU R222, [R1+0x40] ;  /* 0x0000400001de7983 */ /* 0x000f260000300800 */
[----:B------:R-:W-:Y:S01]  /*dac0*/  F2FP.SATFINITE.E5M2.F32.PACK_AB_MERGE_C R13, RZ, R0, RZ ;  /* 0x00000000ff0d723e */ /* 0x000fe200048060ff */
[----:B--2---:R-:W-:Y:S02]  /*dad0*/  FMUL R2, R224, UR20 ;  /* 0x00000014e0027c20 */ /* 0x004fe40008400000 */
[----:B------:R-:W2:Y:S01]  /*dae0*/  LDL.LU R224, [R1+0x44] ;  /* 0x0000440001e07983 */ /* 0x000ea20000300800 */
[----:B---3--:R-:W-:-:S03]  /*daf0*/  FMUL R0, R225, UR20 ;  /* 0x00000014e1007c20 */ /* 0x008fc60008400000 */
[----:B------:R-:W3:Y:S01]  /*db00*/  LDL.LU R225, [R1+0x48] ;  /* 0x0000480001e17983 */ /* 0x000ee20000300800 */
[----:B------:R-:W-:Y:S01]  /*db10*/  FMUL R3, R226, UR20 ;  /* 0x00000014e2037c20 */ /* 0x000fe20008400000 */
[----:B0-----:R-:W-:Y:S02]  /*db20*/  F2FP.SATFINITE.E5M2.F32.PACK_AB_MERGE_C R5, RZ, R0, RZ ;  /* 0x00000000ff05723e */ /* 0x001fe400048060ff */
[----:B------:R-:W3:Y:S01]  /*db30*/  LDL.LU R226, [R1+0x4c] ;  /* 0x00004c0001e27983 */ /* 0x000ee20000300800 */
[----:B------:R-:W-:-:S03]  /*db40*/  FMUL R0, R227, UR20 ;  /* 0x00000014e3007c20 */ /* 0x000fc60008400000 */
[----:B------:R-:W3:Y:S01]  /*db50*/  LDL.LU R227, [R1+0x50] ;  /* 0x0000500001e37983 */ /* 0x000ee20000300800 */
[C---:B------:R-:W-:Y:S02]  /*db60*/  ISETP.LT.OR P6, PT, R35.reuse, 0xd2, !P1 ;  /* 0x000000d22300780c */ /* 0x040fe40004fc1670 */
[C---:B------:R-:W-:Y:S01]  /*db70*/  ISETP.LT.OR P4, PT, R35.reuse, 0xd2, !P0 ;  /* 0x000000d22300780c */ /* 0x040fe20004781670 */
[----:B------:R-:W3:Y:S01]  /*db80*/  LDL.LU R218, [R1+0x54] ;  /* 0x0000540001da7983 */ /* 0x000ee20000300800 */
[C---:B------:R-:W-:Y:S02]  /*db90*/  ISETP.LT.OR P3, PT, R35.reuse, 0xd1, !P0 ;  /* 0x000000d12300780c */ /* 0x040fe40004761670 */
[----:B------:R-:W-:Y:S02]  /*dba0*/  ISETP.LT.OR P5, PT, R35, 0xd9, !P1 ;  /* 0x000000d92300780c */ /* 0x000fe40004fa1670 */
[----:B------:R-:W-:Y:S02]  /*dbb0*/  F2FP.SATFINITE.E5M2.F32.PACK_AB_MERGE_C R7, RZ, R2, RZ ;  /* 0x00000002ff07723e */ /* 0x000fe400048060ff */
[----:B------:R-:W-:-:S03]  /*dbc0*/  F2FP.SATFINITE.E5M2.F32.PACK_AB_MERGE_C R11, RZ, R0, RZ ;  /* 0x00000000ff0b723e */ /* 0x000fc600048060ff */
[----:B------:R0:W-:Y:S01]  /*dbd0*/  @!P6 STG.E.U8 desc[UR16][R24.64+0xd1], R9 ;  /* 0x0000d1091800e986 */ /* 0x0001e2000c101110 */
[----:B------:R-:W-:-:S03]  /*dbe0*/  ISETP.LT.OR P6, PT, R35, 0xda, !P1 ;  /* 0x000000da2300780c */ /* 0x000fc60004fc1670 */
[----:B------:R-:W-:Y:S01]  /*dbf0*/  @!P4 STG.E.U8 desc[UR16][R26.64+0xd1], R7 ;  /* 0x0000d1071a00c986 */ /* 0x000fe2000c101110 */
[----:B------:R-:W-:-:S03]  /*dc00*/  ISETP.LT.OR P4, PT, R35, 0xda, !P0 ;  /* 0x000000da2300780c */ /* 0x000fc60004781670 */
[----:B------:R-:W-:Y:S01]  /*dc10*/  @!P3 STG.E.U8 desc[UR16][R26.64+0xd0], R13 ;  /* 0x0000d00d1a00b986 */ /* 0x000fe2000c101110 */
[----:B0-----:R-:W-:-:S03]  /*dc20*/  F2FP.SATFINITE.E5M2.F32.PACK_AB_MERGE_C R9, RZ, R3, RZ ;  /* 0x00000003ff09723e */ /* 0x001fc600048060ff */
[----:B------:R0:W-:Y:S04]  /*dc30*/  @!P5 STG.E.U8 desc[UR16][R24.64+0xd8], R5 ;  /* 0x0000d8051800d986 */ /* 0x0001e8000c101110 */
[----:B------:R1:W-:Y:S01]  /*dc40*/  @!P6 STG.E.U8 desc[UR16][R24.64+0xd9], R9 ;  /* 0x0000d9091800e986 */ /* 0x0003e2000c101110 */
[----:B------:R-:W-:-:S03]  /*dc50*/  FMUL R0, R220, UR20 ;  /* 0x00000014dc007c20 */ /* 0x000fc60008400000 */
[----:B------:R-:W3:Y:S02]  /*dc60*/  LDL.LU R220, [R1+0x58] ;  /* 0x0000580001dc7983 */ /* 0x000ee40000300800 */
[----:B0-----:R-:W-:Y:S01]  /*dc70*/  F2FP.SATFINITE.E5M2.F32.PACK_AB_MERGE_C R5, RZ, R0, RZ ;  /* 0x00000000ff05723e */ /* 0x001fe200048060ff */
[----:B------:R-:W-:Y:S02]  /*dc80*/  FMUL R2, R221, UR20 ;  /* 0x00000014dd027c20 */ /* 0x000fe40008400000 */
[----:B------:R-:W3:Y:S03]  /*dc90*/  LDL.LU R221, [R1+0x5c] ;  /* 0x00005c0001dd7983 */ /* 0x000ee60000300800 */
[----:B------:R-:W-:Y:S01]  /*dca0*/  F2FP.SATFINITE.E5M2.F32.PACK_AB_MERGE_C R7, RZ, R2, RZ ;  /* 0x00000002ff07723e */ /* 0x000fe200048060ff */
[----:B------:R0:W-:Y:S01]  /*dcb0*/  @!P4 STG.E.U8 desc[UR16][R26.64+0xd9], R5 ;  /* 0x0000d9051a00c986 */ /* 0x0001e2000c101110 */
[----:B------:R-:W-:-:S03]  /*dcc0*/  FMUL R3, R223, UR20 ;  /* 0x00000014df037c20 */ /* 0x000fc60008400000 */
[----:B------:R-:W3:Y:S02]  /*dcd0*/  LDL.LU R223, [R1+0x60] ;  /* 0x0000600001df7983 */ /* 0x000ee40000300800 */
[----:B-1----:R-:W-:Y:S01]  /*dce0*/  F2FP.SATFINITE.E5M2.F32.PACK_AB_MERGE_C R9, RZ, R3, RZ ;  /* 0x00000003ff09723e */ /* 0x002fe200048060ff */
[----:B----4-:R-:W-:Y:S02]  /*dcf0*/  FMUL R4, R222, UR20 ;  /* 0x00000014de047c20 */ /* 0x010fe40008400000 */
[----:B------:R-:W4:Y:S01]  /*dd00*/  LDL.LU R222, [R1+0x64] ;  /* 0x0000640001de7983 */ /* 0x000f220000300800 */
[----:B--2---:R-:W-:-:S03]  /*dd10*/  FMUL R0, R224, UR20 ;  /* 0x00000014e0007c20 */ /* 0x004fc60008400000 */
[----:B------:R-:W2:Y:S01]  /*dd20*/  LDL.LU R224, [R1+0x68] ;  /* 0x0000680001e07983 */ /* 0x000ea20000300800 */
[----:B---3--:R-:W-:Y:S01]  /*dd30*/  FMUL R2, R225, UR20 ;  /* 0x00000014e1027c20 */ /* 0x008fe20008400000 */
[----:B0-----:R-:W-:Y:S02]  /*dd40*/  F2FP.SATFINITE.E5M2.F32.PACK_AB_MERGE_C R5, RZ, R0, RZ ;  /* 0x00000000ff05723e */ /* 0x001fe400048060ff */
[----:B------:R-:W3:Y:S01]  /*dd50*/  LDL.LU R225, [R1+0x6c] ;  /* 0x00006c0001e17983 */ /* 0x000ee20000300800 */
[----:B------:R-:W-:-:S03]  /*dd60*/  FMUL R3, R226, UR20 ;  /* 0x00000014e2037c20 */ /* 0x000fc60008400000 */
[----:B------:R-:W3:Y:S01]  /*dd70*/  LDL.LU R226, [R1+0x70] ;  /* 0x0000700001e27983 */ /* 0x000ee20000300800 */
[----:B------:R-:W-:-:S03]  /*dd80*/  FMUL R0, R227, UR20 ;  /* 0x00000014e3007c20 */ /* 0x000fc60008400000 */
[----:B------:R-:W3:Y:S01]  /*dd90*/  LDL.LU R227, [R1+0x74] ;  /* 0x0000740001e37983 */ /* 0x000ee20000300800 */
[C---:B------:R-:W-:Y:S02]  /*dda0*/  ISETP.LT.OR P3, PT, R35.reuse, 0xd9, !P0 ;  /* 0x000000d92300780c */ /* 0x040fe40004761670 */
[C---:B------:R-:W-:Y:S02]  /*ddb0*/  ISETP.LT.OR P5, PT, R35.reuse, 0xe1, !P1 ;  /* 0x000000e12300780c */ /* 0x040fe40004fa1670 */
[C---:B------:R-:W-:Y:S02]  /*ddc0*/  ISETP.LT.OR P6, PT, R35.reuse, 0xe2, !P1 ;  /* 0x000000e22300780c */ /* 0x040fe40004fc1670 */
[----:B------:R-:W-:-:S07]  /*ddd0*/  ISETP.LT.OR P4, PT, R35, 0xe2, !P0 ;  /* 0x000000e22300780c */ /* 0x000fce0004781670 */
[----:B------:R-:W-:Y:S01]  /*dde0*/  @!P3 STG.E.U8 desc[UR16][R26.64+0xd8], R11 ;  /* 0x0000d80b1a00b986 */ /* 0x000fe2000c101110 */
[----:B------:R-:W-:-:S03]  /*ddf0*/  ISETP.LT.OR P3, PT, R35, 0xe1, !P0 ;  /* 0x000000e12300780c */ /* 0x000fc60004761670 */
[----:B------:R0:W-:Y:S01]  /*de00*/  @!P5 STG.E.U8 desc[UR16][R24.64+0xe0], R7 ;  /* 0x0000e0071800d986 */ /* 0x0001e2000c101110 */
[----:B------:R-:W-:-:S03]  /*de10*/  ISETP.LT.OR P5, PT, R35, 0xe9, !P1 ;  /* 0x000000e92300780c */ /* 0x000fc60004fa1670 */
[----:B------:R1:W-:Y:S01]  /*de20*/  @!P6 STG.E.U8 desc[UR16][R24.64+0xe1], R9 ;  /* 0x0000e1091800e986 */ /* 0x0003e2000c101110 */
[----:B------:R-:W-:Y:S02]  /*de30*/  ISETP.LT.OR P6, PT, R35, 0xea, !P1 ;  /* 0x000000ea2300780c */ /* 0x000fe40004fc1670 */
[----:B------:R-:W-:Y:S01]  /*de40*/  F2FP.SATFINITE.E5M2.F32.PACK_AB_MERGE_C R13, RZ, R4, RZ ;  /* 0x00000004ff0d723e */ /* 0x000fe200048060ff */
[----:B------:R1:W-:Y:S01]  /*de50*/  @!P4 STG.E.U8 desc[UR16][R26.64+0xe1], R5 ;  /* 0x0000e1051a00c986 */ /* 0x0003e2000c101110 */
[----:B0-----:R-:W-:-:S03]  /*de60*/  F2FP.SATFINITE.E5M2.F32.PACK_AB_MERGE_C R7, RZ, R2, RZ ;  /* 0x00000002ff07723e */ /* 0x001fc600048060ff */
[----:B------:R-:W-:Y:S01]  /*de70*/  @!P3 STG.E.U8 desc[UR16][R26.64+0xe0], R13 ;  /* 0x0000e00d1a00b986 */ /* 0x000fe2000c101110 */
[----:B-1----:R-:W-:-:S03]  /*de80*/  F2FP.SATFINITE.E5M2.F32.PACK_AB_MERGE_C R9, RZ, R3, RZ ;  /* 0x00000003ff09723e */ /* 0x002fc600048060ff */
[----:B------:R0:W-:Y:S01]  /*de90*/  @!P5 STG.E.U8 desc[UR16][R24.64+0xe8], R7 ;  /* 0x0000e8071800d986 */ /* 0x0001e2000c101110 */
[C---:B------:R-:W-:Y:S02]  /*dea0*/  ISETP.LT.OR P3, PT, R35.reuse, 0xe9, !P0 ;  /* 0x000000e92300780c */ /* 0x040fe40004761670 */
[C---:B------:R-:W-:Y:S01]  /*deb0*/  ISETP.LT.OR P4, PT, R35.reuse, 0xea, !P0 ;  /* 0x000000ea2300780c */ /* 0x040fe20004781670 */
[----:B------:R1:W-:Y:S01]  /*dec0*/  @!P6 STG.E.U8 desc[UR16][R24.64+0xe9], R9 ;  /* 0x0000e9091800e986 */ /* 0x0003e2000c101110 */
[C---:B------:R-:W-:Y:S01]  /*ded0*/  ISETP.LT.OR P5, PT, R35.reuse, 0xf1, !P1 ;  /* 0x000000f12300780c */ /* 0x040fe20004fa1670 */
[----:B------:R-:W-:Y:S01]  /*dee0*/  FMUL R2, R218, UR20 ;  /* 0x00000014da027c20 */ /* 0x000fe20008400000 */
[----:B------:R-:W-:Y:S02]  /*def0*/  ISETP.LT.OR P6, PT, R35, 0xf2, !P1 ;  /* 0x000000f22300780c */ /* 0x000fe40004fc1670 */
[----:B------:R-:W-:Y:S02]  /*df00*/  F2FP.SATFINITE.E5M2.F32.PACK_AB_MERGE_C R11, RZ, R0, RZ ;  /* 0x00000000ff0b723e */ /* 0x000fe400048060ff */
[----:B------:R-:W-:-:S03]  /*df10*/  F2FP.SATFINITE.E5M2.F32.PACK_AB_MERGE_C R5, RZ, R2, RZ ;  /* 0x00000002ff05723e */ /* 0x000fc600048060ff */
[----:B------:R-:W-:Y:S01]  /*df20*/  @!P3 STG.E.U8 desc[UR16][R26.64+0xe8], R11 ;  /* 0x0000e80b1a00b986 */ /* 0x000fe2000c101110 */
[----:B------:R-:W-:-:S03]  /*df30*/  ISETP.LT.OR P3, PT, R35, 0xf1, !P0 ;  /* 0x000000f12300780c */ /* 0x000fc60004761670 */
[----:B------:R-:W-:Y:S01]  /*df40*/  @!P4 STG.E.U8 desc[UR16][R26.64+0xe9], R5 ;  /* 0x0000e9051a00c986 */ /* 0x000fe2000c101110 */
[C---:B------:R-:W-:Y:S02]  /*df50*/  ISETP.LT.OR P4, PT, R35.reuse, 0xf9, !P1 ;  /* 0x000000f92300780c */ /* 0x040fe40004f81670 */
[----:B------:R-:W-:Y:S01]  /*df60*/  ISETP.LT.OR P1, PT, R35, 0xfa, !P1 ;  /* 0x000000fa2300780c */ /* 0x000fe20004f21670 */
[----:B------:R-:W-:-:S05]  /*df70*/  FMUL R0, R220, UR20 ;  /* 0x00000014dc007c20 */ /* 0x000fca0008400000 */
[----:B0-----:R-:W-:-:S05]  /*df80*/  F2FP.SATFINITE.E5M2.F32.PACK_AB_MERGE_C R7, RZ, R0, RZ ;  /* 0x00000000ff07723e */ /* 0x001fca00048060ff */
[----:B------:R0:W-:Y:S01]  /*df90*/  @!P5 STG.E.U8 desc[UR16][R24.64+0xf0], R7 ;  /* 0x0000f0071800d986 */ /* 0x0001e2000c101110 */
[----:B------:R-:W-:-:S05]  /*dfa0*/  FMUL R3, R221, UR20 ;  /* 0x00000014dd037c20 */ /* 0x000fca0008400000 */
[----:B-1----:R-:W-:Y:S02]  /*dfb0*/  F2FP.SATFINITE.E5M2.F32.PACK_AB_MERGE_C R9, RZ, R3, RZ ;  /* 0x00000003ff09723e */ /* 0x002fe400048060ff */
[----:B------:R-:W-:-:S03]  /*dfc0*/  ISETP.LT.OR P5, PT, R35, 0xf2, !P0 ;  /* 0x000000f22300780c */ /* 0x000fc600047a1670 */
[----:B------:R1:W-:Y:S01]  /*dfd0*/  @!P6 STG.E.U8 desc[UR16][R24.64+0xf1], R9 ;  /* 0x0000f1091800e986 */ /* 0x0003e2000c101110 */
[C---:B------:R-:W-:Y:S02]  /*dfe0*/  ISETP.LT.OR P6, PT, R35.reuse, 0xf9, !P0 ;  /* 0x000000f92300780c */ /* 0x040fe400047c1670 */
[----:B------:R-:W-:Y:S01]  /*dff0*/  ISETP.LT.OR P0, PT, R35, 0xfa, !P0 ;  /* 0x000000fa2300780c */ /* 0x000fe20004701670 */
[----:B------:R-:W-:-:S05]  /*e000*/  FMUL R0, R223, UR20 ;  /* 0x00000014df007c20 */ /* 0x000fca0008400000 */
[----:B------:R-:W-:-:S05]  /*e010*/  F2FP.SATFINITE.E5M2.F32.PACK_AB_MERGE_C R13, RZ, R0, RZ ;  /* 0x00000000ff0d723e */ /* 0x000fca00048060ff */
[----:B------:R0:W-:Y:S01]  /*e020*/  @!P3 STG.E.U8 desc[UR16][R26.64+0xf0], R13 ;  /* 0x0000f00d1a00b986 */ /* 0x0001e2000c101110 */
[----:B----4-:R-:W-:Y:S01]  /*e030*/  FMUL R0, R222, UR20 ;  /* 0x00000014de007c20 */ /* 0x010fe20008400000 */
[----:B--2---:R-:W-:Y:S01]  /*e040*/  FMUL R2, R224, UR20 ;  /* 0x00000014e0027c20 */ /* 0x004fe20008400000 */
[----:B---3--:R-:W-:-:S03]  /*e050*/  FMUL R3, R225, UR20 ;  /* 0x00000014e1037c20 */ /* 0x008fc60008400000 */
[----:B0-----:R-:W-:Y:S01]  /*e060*/  F2FP.SATFINITE.E5M2.F32.PACK_AB_MERGE_C R7, RZ, R0, RZ ;  /* 0x00000000ff07723e */ /* 0x001fe200048060ff */
[----:B------:R-:W-:Y:S01]  /*e070*/  FMUL R4, R226, UR20 ;  /* 0x00000014e2047c20 */ /* 0x000fe20008400000 */
[----:B------:R-:W-:Y:S01]  /*e080*/  FMUL R5, R227, UR20 ;  /* 0x00000014e3057c20 */ /* 0x000fe20008400000 */
[----:B-1----:R-:W-:Y:S02]  /*e090*/  F2FP.SATFINITE.E5M2.F32.PACK_AB_MERGE_C R9, RZ, R2, RZ ;  /* 0x00000002ff09723e */ /* 0x002fe400048060ff */
[----:B------:R-:W-:Y:S02]  /*e0a0*/  F2FP.SATFINITE.E5M2.F32.PACK_AB_MERGE_C R3, RZ, R3, RZ ;  /* 0x00000003ff03723e */ /* 0x000fe400048060ff */
[----:B------:R-:W-:Y:S02]  /*e0b0*/  F2FP.SATFINITE.E5M2.F32.PACK_AB_MERGE_C R11, RZ, R4, RZ ;  /* 0x00000004ff0b723e */ /* 0x000fe400048060ff */
[----:B------:R-:W-:Y:S01]  /*e0c0*/  F2FP.SATFINITE.E5M2.F32.PACK_AB_MERGE_C R5, RZ, R5, RZ ;  /* 0x00000005ff05723e */ /* 0x000fe200048060ff */
[----:B------:R0:W-:Y:S04]  /*e0d0*/  @!P5 STG.E.U8 desc[UR16][R26.64+0xf1], R7 ;  /* 0x0000f1071a00d986 */ /* 0x0001e8000c101110 */
[----:B------:R0:W-:Y:S04]  /*e0e0*/  @!P4 STG.E.U8 desc[UR16][R24.64+0xf8], R9 ;  /* 0x0000f8091800c986 */ /* 0x0001e8000c101110 */
[----:B------:R0:W-:Y:S04]  /*e0f0*/  @!P1 STG.E.U8 desc[UR16][R24.64+0xf9], R3 ;  /* 0x0000f90318009986 */ /* 0x0001e8000c101110 */
[----:B------:R0:W-:Y:S04]  /*e100*/  @!P6 STG.E.U8 desc[UR16][R26.64+0xf8], R11 ;  /* 0x0000f80b1a00e986 */ /* 0x0001e8000c101110 */
[----:B------:R0:W-:Y:S02]  /*e110*/  @!P0 STG.E.U8 desc[UR16][R26.64+0xf9], R5 ;  /* 0x0000f9051a008986 */ /* 0x0001e4000c101110 */
.L_x_289:
[----:B------:R-:W-:Y:S05]  /*e120*/  BSYNC B0 ;  /* 0x0000000000007941 */ /* 0x000fea0003800000 */
.L_x_31:
[----:B0-----:R-:W2:Y:S04]  /*e130*/  LDL.LU R3, [R1+0x78] ;  /* 0x0000780001037983 */ /* 0x001ea80000300800 */
[----:B-----5:R-:W2:Y:S01]  /*e140*/  LDL.LU R2, [R1+0x7c] ;  /* 0x00007c0001027983 */ /* 0x020ea20000300800 */
[----:B------:R-:W-:Y:S01]  /*e150*/  ULDC UR6, c[0x0][0xc] ;  /* 0x0000030000067ab9 */ /* 0x000fe20000000800 */
[----:B------:R-:W-:Y:S01]  /*e160*/  ULDC UR7, c[0x0][0x10] ;  /* 0x0000040000077ab9 */ /* 0x000fe20000000800 */
[----:B------:R-:W2:Y:S01]  /*e170*/  LDC R5, c[0x0][0x14] ;  /* 0x00000500ff057b82 */ /* 0x000ea20000000800 */
[----:B------:R-:W-:Y:S01]  /*e180*/  UIMAD.WIDE.U32 UR6, UR6, UR7, URZ ;  /* 0x00000007060672a5 */ /* 0x000fe2000f8e003f */
[----:B------:R-:W-:Y:S01]  /*e190*/  PRMT R0, RZ, 0x7610, R0 ;  /* 0x00007610ff007816 */ /* 0x000fe20000000000 */
[----:B------:R-:W-:-:S04]  /*e1a0*/  UMOV UR22, 0xffffffff ;  /* 0xffffffff00167882 */ /* 0x000fc80000000000 */
[----:B--2---:R-:W-:-:S04]  /*e1b0*/  IMAD.WIDE.U32 R2, R5, UR6, R2 ;  /* 0x0000000605027c25 */ /* 0x004fc8000f8e0002 */
[----:B------:R-:W-:Y:S01]  /*e1c0*/  IMAD R5, R5, UR7, RZ ;  /* 0x0000000705057c24 */ /* 0x000fe2000f8e02ff */
[----:B------:R-:W-:Y:S01]  /*e1d0*/  ULDC.64 UR6, c[0x0][0x650] ;  /* 0x0001940000067ab9 */ /* 0x000fe20000000a00 */
[----:B------:R-:W-:Y:S01]  /*e1e0*/  IMAD.MOV.U32 R19, RZ, RZ, R2 ;  /* 0x000000ffff137224 */ /* 0x000fe200078e0002 */
[----:B------:R-:W-:Y:S01]  /*e1f0*/  ISETP.GE.U32.AND P0, PT, R2, UR6, PT ;  /* 0x0000000602007c0c */ /* 0x000fe2000bf06070 */
[----:B------:R-:W-:Y:S02]  /*e200*/  IMAD.IADD R22, R3, 0x1, R5 ;  /* 0x0000000103167824 */ /* 0x000fe400078e0205 */
[----:B------:R-:W-:-:S03]  /*e210*/  IMAD.MOV.U32 R2, RZ, RZ, -0x1 ;  /* 0xffffffffff027424 */ /* 0x000fc600078e00ff */
[----:B------:R0:W-:Y:S01]  /*e220*/  STL [R1+0x78], R22 ;  /* 0x0000781601007387 */ /* 0x0001e20000100800 */
[----:B------:R-:W-:-:S03]  /*e230*/  ISETP.GE.U32.AND.EX P0, PT, R22, UR7, PT, P0 ;  /* 0x0000000716007c0c */ /* 0x000fc6000bf06100 */
[----:B------:R0:W-:Y:S04]  /*e240*/  STL [R1+0x7c], R19 ;  /* 0x00007c1301007387 */ /* 0x0001e80000100800 */
[----:B------:R0:W-:Y:S06]  /*e250*/  STL [R1+0x80], R2 ;  /* 0x0000800201007387 */ /* 0x0001ec0000100800 */
[----:B------:R-:W-:Y:S05]  /*e260*/  @P0 BRA `(.L_x_290) ;  /* 0x00000004006c0947 */ /* 0x000fea0003800000 */
[----:B------:R-:W2:Y:S01]  /*e270*/  S2R R14, SR_CTAID.X ;  /* 0x00000000000e7919 */ /* 0x000ea20000002500 */
[----:B------:R-:W5:Y:S01]  /*e280*/  LDC.64 R8, c[0x0][0x628] ;  /* 0x00018a00ff087b82 */ /* 0x000f620000000a00 */
[----:B------:R-:W-:Y:S01]  /*e290*/  ULDC UR6, c[0x0][0x150] ;  /* 0x0000540000067ab9 */ /* 0x000fe20000000800 */
[----:B------:R-:W-:Y:S01]  /*e2a0*/  IMAD.MOV.U32 R6, RZ, RZ, R19 ;  /* 0x000000ffff067224 */ /* 0x000fe200078e0013 */
[----:B------:R-:W0:Y:S01]  /*e2b0*/  S2R R16, SR_CTAID.Y ;  /* 0x0000000000107919 */ /* 0x000e220000002600 */
[----:B------:R-:W-:-:S04]  /*e2c0*/  IMAD.MOV.U32 R7, RZ, RZ, R22 ;  /* 0x000000ffff077224 */ /* 0x000fc800078e0016 */
[----:B------:R-:W0:Y:S08]  /*e2d0*/  LDC R17, c[0x0][0x144] ;  /* 0x00005100ff117b82 */ /* 0x000e300000000800 */
[----:B------:R-:W0:Y:S08]  /*e2e0*/  LDC R10, c[0x0][0x630] ;  /* 0x00018c00ff0a7b82 */ /* 0x000e300000000800 */
[----:B------:R-:W0:Y:S01]  /*e2f0*/  LDC.64 R12, c[0x0][0x620] ;  /* 0x00018800ff0c7b82 */ /* 0x000e220000000a00 */
[----:B-----5:R-:W-:-:S04]  /*e300*/  ISETP.NE.U32.AND P0, PT, R8, RZ, PT ;  /* 0x000000ff0800720c */ /* 0x020fc80003f05070 */
[----:B------:R-:W-:Y:S02]  /*e310*/  ISETP.NE.AND.EX P0, PT, R9, RZ, PT, P0 ;  /* 0x000000ff0900720c */ /* 0x000fe40003f05300 */
[----:B--2---:R-:W-:-:S05]  /*e320*/  I2FP.F32.U32 R0, R14 ;  /* 0x0000000e00007245 */ /* 0x004fca0000201000 */
[----:B------:R-:W-:-:S04]  /*e330*/  FMUL R0, R0, UR6 ;  /* 0x0000000600007c20 */ /* 0x000fc80008400000 */
[----:B------:R2:W0:Y:S02]  /*e340*/  F2I.U32.TRUNC.NTZ R15, R0 ;  /* 0x00000000000f7305 */ /* 0x000424000020f000 */
[----:B------:R-:W-:Y:S05]  /*e350*/  @!P0 BRA `(.L_x_291) ;  /* 0x0000000000288947 */ /* 0x000fea0003800000 */
[----:B--2---:R-:W2:Y:S02]  /*e360*/  LDC R0, c[0x0][0x634] ;  /* 0x00018d00ff007b82 */ /* 0x004ea40000000800 */
[----:B--2---:R-:W-:-:S05]  /*e370*/  IADD3 R7, P0, R19, R0, RZ ;  /* 0x0000000013077210 */ /* 0x004fca0007f1e0ff */
[----:B------:R-:W-:-:S04]  /*e380*/  IMAD.X R11, RZ, RZ, R22, P0 ;  /* 0x000000ffff0b7224 */ /* 0x000fc800000e0616 */
[----:B0-----:R-:W-:-:S04]  /*e390*/  IMAD.WIDE.U32 R2, R11, R8, RZ ;  /* 0x000000080b027225 */ /* 0x001fc800078e00ff */
[----:B------:R-:W-:-:S04]  /*e3a0*/  IMAD.WIDE.U32 R4, P0, R7, R9, R2 ;  /* 0x0000000907047225 */ /* 0x000fc80007800002 */
[----:B------:R-:W-:-:S04]  /*e3b0*/  IMAD.WIDE.U32 R2, R7, R8, RZ ;  /* 0x0000000807027225 */ /* 0x000fc800078e00ff */
[----:B------:R-:W-:Y:S01]  /*e3c0*/  IMAD.X R7, RZ, RZ, RZ, P0 ;  /* 0x000000ffff077224 */ /* 0x000fe200000e06ff */
[----:B------:R-:W-:Y:S01]  /*e3d0*/  IADD3 RZ, P0, R3, R4, RZ ;  /* 0x0000000403ff7210 */ /* 0x000fe20007f1e0ff */
[----:B------:R-:W-:-:S04]  /*e3e0*/  IMAD.MOV.U32 R6, RZ, RZ, R5 ;  /* 0x000000ffff067224 */ /* 0x000fc800078e0005 */
[----:B------:R-:W-:-:S08]  /*e3f0*/  IMAD.WIDE.U32.X R6, R11, R9, R6, P0 ;  /* 0x000000090b067225 */ /* 0x000fd000000e0406 */
.L_x_291:
[-CC-:B0-----:R-:W-:Y:S01]  /*e400*/  SHF.R.U64 R24, R6, R10.reuse, R7.reuse ;  /* 0x0000000a06187219 */ /* 0x181fe20000001207 */
[----:B------:R-:W0:Y:S01]  /*e410*/  LDC.64 R20, c[0x0][0x640] ;  /* 0x00019000ff147b82 */ /* 0x000e220000000a00 */
[----:B--2---:R-:W-:Y:S01]  /*e420*/  SHF.R.U32.HI R0, RZ, R10, R7 ;  /* 0x0000000aff007219 */ /* 0x004fe20000011607 */
[----:B------:R-:W-:Y:S01]  /*e430*/  IMAD.MOV.U32 R2, RZ, RZ, R19 ;  /* 0x000000ffff027224 */ /* 0x000fe200078e0013 */
[----:B------:R-:W-:Y:S01]  /*e440*/  IADD3 R5, P0, RZ, -R24, RZ ;  /* 0x80000018ff057210 */ /* 0x000fe20007f1e0ff */
[----:B------:R-:W-:Y:S01]  /*e450*/  IMAD.MOV R15, RZ, RZ, -R15 ;  /* 0x000000ffff0f7224 */ /* 0x000fe200078e0a0f */
[----:B------:R-:W-:Y:S01]  /*e460*/  ULDC UR6, c[0x0][0x154] ;  /* 0x0000550000067ab9 */ /* 0x000fe20000000800 */
[----:B------:R-:W-:Y:S02]  /*e470*/  IMAD.MOV.U32 R7, RZ, RZ, 0x1 ;  /* 0x00000001ff077424 */ /* 0x000fe400078e00ff */
[----:B------:R-:W2:Y:S01]  /*e480*/  LDC R4, c[0x0][0x618] ;  /* 0x00018600ff047b82 */ /* 0x000ea20000000800 */
[----:B------:R-:W-:-:S02]  /*e490*/  IMAD.X R3, RZ, RZ, ~R0, P0 ;  /* 0x000000ffff037224 */ /* 0x000fc400000e0e00 */
[----:B------:R-:W-:Y:S02]  /*e4a0*/  IMAD R15, R17, R15, R14 ;  /* 0x0000000f110f7224 */ /* 0x000fe400078e020e */
[-C--:B------:R-:W-:Y:S02]  /*e4b0*/  IMAD R0, R3, R12.reuse, RZ ;  /* 0x0000000c03007224 */ /* 0x080fe400078e02ff */
[----:B------:R-:W-:Y:S01]  /*e4c0*/  IMAD.MOV.U32 R3, RZ, RZ, R22 ;  /* 0x000000ffff037224 */ /* 0x000fe200078e0016 */
[----:B------:R-:W5:Y:S01]  /*e4d0*/  LDC R6, c[0x0][0x608] ;  /* 0x00018200ff067b82 */ /* 0x000f620000000800 */
[----:B------:R-:W-:-:S04]  /*e4e0*/  IMAD.WIDE.U32 R2, R5, R12, R2 ;  /* 0x0000000c05027225 */ /* 0x000fc800078e0002 */
[----:B------:R-:W-:-:S03]  /*e4f0*/  IMAD R5, R5, R13, R0 ;  /* 0x0000000d05057224 */ /* 0x000fc600078e0200 */
[----:B------:R-:W1:Y:S01]  /*e500*/  LDC R18, c[0x0][0x658] ;  /* 0x00019600ff127b82 */ /* 0x000e620000000800 */
[----:B------:R-:W-:Y:S01]  /*e510*/  I2FP.F32.U32 R0, R16 ;  /* 0x0000001000007245 */ /* 0x000fe20000201000 */
[----:B------:R-:W-:Y:S01]  /*e520*/  IMAD.IADD R3, R3, 0x1, R5 ;  /* 0x0000000103037824 */ /* 0x000fe200078e0205 */
[----:B0-----:R-:W-:Y:S01]  /*e530*/  ISETP.NE.U32.AND P0, PT, R20, RZ, PT ;  /* 0x000000ff1400720c */ /* 0x001fe20003f05070 */
[----:B------:R-:W-:Y:S02]  /*e540*/  IMAD.MOV.U32 R5, RZ, RZ, -0x1 ;  /* 0xffffffffff057424 */ /* 0x000fe400078e00ff */
[----:B------:R-:W-:Y:S02]  /*e550*/  FMUL R0, R0, UR6 ;  /* 0x0000000600007c20 */ /* 0x000fe40008400000 */
[----:B------:R-:W0:Y:S01]  /*e560*/  LDC R13, c[0x0][0x148] ;  /* 0x00005200ff0d7b82 */ /* 0x000e220000000800 */
[----:B--2---:R-:W-:Y:S01]  /*e570*/  SHF.R.U64 R10, R2, R4, R3 ;  /* 0x00000004020a7219 */ /* 0x004fe20000001203 */
[----:B------:R2:W0:Y:S01]  /*e580*/  F2I.U32.TRUNC.NTZ R12, R0 ;  /* 0x00000000000c7305 */ /* 0x000422000020f000 */
[----:B------:R-:W-:-:S02]  /*e590*/  ISETP.NE.AND.EX P0, PT, R21, RZ, PT, P0 ;  /* 0x000000ff1500720c */ /* 0x000fc40003f05300 */
[----:B------:R-:W-:-:S03]  /*e5a0*/  SHF.R.U32.HI R3, RZ, R4, R3 ;  /* 0x00000004ff037219 */ /* 0x000fc60000011603 */
[----:B------:R-:W0:Y:S01]  /*e5b0*/  LDC R14, c[0x0][0x600] ;  /* 0x00018000ff0e7b82 */ /* 0x000e220000000800 */
[-CC-:B-----5:R-:W-:Y:S02]  /*e5c0*/  SHF.R.U64 R8, R10, R6.reuse, R3.reuse ;  /* 0x000000060a087219 */ /* 0x1a0fe40000001203 */
[----:B------:R-:W-:-:S05]  /*e5d0*/  SHF.R.U32.HI R3, RZ, R6, R3 ;  /* 0x00000006ff037219 */ /* 0x000fca0000011603 */
[----:B------:R-:W0:Y:S01]  /*e5e0*/  LDC R19, c[0x0][0x648] ;  /* 0x00019200ff137b82 */ /* 0x000e220000000800 */
[-CC-:B-1----:R-:W-:Y:S02]  /*e5f0*/  SHF.R.U64 R11, R8, R18.reuse, R3.reuse ;  /* 0x00000012080b7219 */ /* 0x182fe40000001203 */
[-C--:B------:R-:W-:Y:S02]  /*e600*/  SHF.L.U32 R5, R5, R18.reuse, RZ ;  /* 0x0000001205057219 */ /* 0x080fe400000006ff */
[-C--:B------:R-:W-:Y:S01]  /*e610*/  SHF.R.U32.HI R3, RZ, R18.reuse, R3 ;  /* 0x00000012ff037219 */ /* 0x080fe20000011603 */
[----:B------:R-:W-:Y:S01]  /*e620*/  IMAD.MOV.U32 R2, RZ, RZ, R11 ;  /* 0x000000ffff027224 */ /* 0x000fe200078e000b */
[----:B------:R-:W-:Y:S01]  /*e630*/  SHF.L.U32 R34, R7, R18, RZ ;  /* 0x0000001207227219 */ /* 0x000fe200000006ff */
[----:B------:R-:W1:Y:S01]  /*e640*/  LDC R22, c[0x0][0x638] ;  /* 0x00018e00ff167b82 */ /* 0x000e620000000800 */
[----:B------:R-:W-:-:S07]  /*e650*/  LOP3.LUT R17, RZ, R5, RZ, 0x33, !PT ;  /* 0x00000005ff117212 */ /* 0x000fce00078e33ff */
[----:B------:R-:W0:Y:S01]  /*e660*/  LDC R23, c[0x0][0x610] ;  /* 0x00018400ff177b82 */ /* 0x000e220000000800 */
[----:B--2---:R-:W-:Y:S05]  /*e670*/  @!P0 BRA `(.L_x_292) ;  /* 0x0000000000288947 */ /* 0x004fea0003800000 */
[----:B------:R-:W2:Y:S02]  /*e680*/  LDC R0, c[0x0][0x64c] ;  /* 0x00019300ff007b82 */ /* 0x000ea40000000800 */
[----:B--2---:R-:W-:-:S05]  /*e690*/  IADD3 R7, P0, R11, R0, RZ ;  /* 0x000000000b077210 */ /* 0x004fca0007f1e0ff */
        /* <DEDUP_REMOVED lines=8> */
.L_x_292:
[----:B0-----:R-:W-:Y:S01]  /*e720*/  SHF.R.U64 R0, R2, R19, R3 ;  /* 0x0000001302007219 */ /* 0x001fe20000001203 */
[----:B------:R-:W-:Y:S01]  /*e730*/  VIADD R3, R14, 0xffffffff ;  /* 0xffffffff0e037836 */ /* 0x000fe20000000000 */
[----:B------:R-:W-:Y:S01]  /*e740*/  LOP3.LUT R5, R8, R17, RZ, 0xc0, !PT ;  /* 0x0000001108057212 */ /* 0x000fe200078ec0ff */
[----:B------:R-:W-:Y:S01]  /*e750*/  IMAD.MOV R12, RZ, RZ, -R12 ;  /* 0x000000ffff0c7224 */ /* 0x000fe200078e0a0c */
[----:B------:R-:W-:Y:S01]  /*e760*/  R2UR UR22, R24 ;  /* 0x00000000181672ca */ /* 0x000fe200000e0000 */
[----:B------:R-:W-:Y:S01]  /*e770*/  IMAD.MOV R2, RZ, RZ, -R0 ;  /* 0x000000ffff027224 */ /* 0x000fe200078e0a00 */
[----:B------:R-:W-:Y:S01]  /*e780*/  LOP3.LUT R3, R10, R3, RZ, 0xc0, !PT ;  /* 0x000000030a037212 */ /* 0x000fe200078ec0ff */
[----:B------:R-:W-:Y:S02]  /*e790*/  IMAD R34, R34, R0, R5 ;  /* 0x0000000022227224 */ /* 0x000fe400078e0205 */
[----:B------:R-:W-:Y:S02]  /*e7a0*/  @P2 IMAD R15, R13, R12, R16 ;  /* 0x0000000c0d0f2224 */ /* 0x000fe400078e0210 */
[----:B-1----:R-:W-:-:S02]  /*e7b0*/  IMAD R0, R2, R22, R11 ;  /* 0x0000001602007224 */ /* 0x002fc400078e020b */
[----:B------:R-:W-:Y:S02]  /*e7c0*/  IMAD R34, R34, R23, R15 ;  /* 0x0000001722227224 */ /* 0x000fe400078e020f */
[----:B------:R-:W-:Y:S02]  /*e7d0*/  IMAD R3, R0, R14, R3 ;  /* 0x0000000e00037224 */ /* 0x000fe400078e0203 */
[----:B------:R-:W-:-:S03]  /*e7e0*/  IMAD.MOV.U32 R0, RZ, RZ, 0x1 ;  /* 0x00000001ff007424 */ /* 0x000fc600078e00ff */
[----:B------:R-:W-:Y:S02]  /*e7f0*/  SEL R2, R3, R34, !P2 ;  /* 0x0000002203027207 */ /* 0x000fe40005000000 */
[----:B------:R-:W-:-:S03]  /*e800*/  SEL R34, R34, R3, !P2 ;  /* 0x0000000322227207 */ /* 0x000fc60005000000 */
[----:B------:R2:W-:Y:S04]  /*e810*/  STL [R1+0x80], R2 ;  /* 0x0000800201007387 */ /* 0x0005e80000100800 */
.L_x_290:
[----:B------:R0:W-:Y:S01]  /*e820*/  STL [R1+0x84], R34 ;  /* 0x0000842201007387 */ /* 0x0001e20000100800 */
[----:B------:R-:W-:-:S13]  /*e830*/  LOP3.LUT P0, RZ, R0, 0xff, RZ, 0xc0, !PT ;  /* 0x000000ff00ff7812 */ /* 0x000fda000780c0ff */
[----:B0-----:R-:W-:Y:S05]  /*e840*/  @P0 BRA `(.L_x_293) ;  /* 0xffffff2400ec0947 */ /* 0x001fea000383ffff */
[----:B------:R-:W-:Y:S05]  /*e850*/  EXIT ;  /* 0x000000000000794d */ /* 0x000fea0003800000 */
.L_x_3:
[----:B------:R-:W2:Y:S01]  /*e860*/  LDL R16, [R1+0x7c] ;  /* 0x00007c0001107983 */ /* 0x000ea20000100800 */
[----:B------:R-:W-:-:S03]  /*e870*/  ULDC.64 UR4, c[0x0][0x650] ;  /* 0x0001940000047ab9 */ /* 0x000fc60000000a00 */
[----:B------:R-:W3:Y:S01]  /*e880*/  LDL R17, [R1+0x78] ;  /* 0x0000780001117983 */ /* 0x000ee20000100800 */
[----:B------:R-:W-:Y:S01]  /*e890*/  PRMT R4, RZ, 0x7610, R4 ;  /* 0x00007610ff047816 */ /* 0x000fe20000000004 */
[----:B------:R-:W-:Y:S02]  /*e8a0*/  IMAD.MOV.U32 R5, RZ, RZ, -0x1 ;  /* 0xffffffffff057424 */ /* 0x000fe400078e00ff */
[----:B------:R-:W-:Y:S02]  /*e8b0*/  IMAD.MOV.U32 R6, RZ, RZ, -0x1 ;  /* 0xffffffffff067424 */ /* 0x000fe400078e00ff */
[----:B------:R-:W-:Y:S01]  /*e8c0*/  IMAD.MOV.U32 R11, RZ, RZ, -0x1 ;  /* 0xffffffffff0b7424 */ /* 0x000fe200078e00ff */
[----:B--2---:R-:W-:-:S04]  /*e8d0*/  ISETP.GE.U32.AND P0, PT, R16, UR4, PT ;  /* 0x0000000410007c0c */ /* 0x004fc8000bf06070 */
[----:B---3--:R-:W-:-:S13]  /*e8e0*/  ISETP.GE.U32.AND.EX P0, PT, R17, UR5, PT, P0 ;  /* 0x0000000511007c0c */ /* 0x008fda000bf06100 */
[----:B------:R-:W-:Y:S05]  /*e8f0*/  @P0 BRA `(.L_x_294) ;  /* 0x00000004005c0947 */ /* 0x000fea0003800000 */
        /* <DEDUP_REMOVED lines=18> */
.L_x_295:
[-CC-:B------:R-:W-:Y:S01]  /*ea20*/  SHF.R.U64 R11, R8, R12.reuse, R9.reuse ;  /* 0x0000000c080b7219 */ /* 0x180fe20000001209 */
[----:B------:R-:W0:Y:S01]  /*ea30*/  LDC.64 R20, c[0x0][0x640] ;  /* 0x00019000ff147b82 */ /* 0x000e220000000a00 */
[----:B------:R-:W-:Y:S01]  /*ea40*/  SHF.R.U32.HI R3, RZ, R12, R9 ;  /* 0x0000000cff037219 */ /* 0x000fe20000011609 */
[----:B------:R-:W-:Y:S01]  /*ea50*/  ULDC UR4, c[0x0][0x150] ;  /* 0x0000540000047ab9 */ /* 0x000fe20000000800 */
[----:B------:R-:W-:Y:S01]  /*ea60*/  IADD3 R7, P0, RZ, -R11, RZ ;  /* 0x8000000bff077210 */ /* 0x000fe20007f1e0ff */
[----:B------:R-:W-:Y:S01]  /*ea70*/  IMAD.MOV.U32 R4, RZ, RZ, R16 ;  /* 0x000000ffff047224 */ /* 0x000fe200078e0010 */
[----:B------:R-:W-:Y:S01]  /*ea80*/  I2FP.F32.U32 R6, R2 ;  /* 0x0000000200067245 */ /* 0x000fe20000201000 */
[----:B------:R-:W-:Y:S02]  /*ea90*/  IMAD.MOV.U32 R5, RZ, RZ, R17 ;  /* 0x000000ffff057224 */ /* 0x000fe400078e0011 */
[----:B------:R-:W1:Y:S01]  /*eaa0*/  LDC R10, c[0x0][0x618] ;  /* 0x00018600ff0a7b82 */ /* 0x000e620000000800 */
[----:B------:R-:W-:-:S02]  /*eab0*/  IMAD.X R3, RZ, RZ, ~R3, P0 ;  /* 0x000000ffff037224 */ /* 0x000fc400000e0e03 */
[----:B------:R-:W-:Y:S01]  /*eac0*/  FMUL R9, R6, UR4 ;  /* 0x0000000406097c20 */ /* 0x000fe20008400000 */
[----:B------:R-:W-:Y:S01]  /*ead0*/  IMAD.WIDE.U32 R4, R7, R14, R4 ;  /* 0x0000000e07047225 */ /* 0x000fe200078e0004 */
[----:B------:R-:W-:-:S03]  /*eae0*/  ULDC UR4, c[0x0][0x154] ;  /* 0x0000550000047ab9 */ /* 0x000fc60000000800 */
[----:B------:R-:W-:Y:S01]  /*eaf0*/  IMAD R6, R3, R14, RZ ;  /* 0x0000000e03067224 */ /* 0x000fe200078e02ff */
[----:B------:R-:W2:Y:S01]  /*eb00*/  LDC R13, c[0x0][0x144] ;  /* 0x00005100ff0d7b82 */ /* 0x000ea20000000800 */
[----:B------:R-:W3:Y:S02]  /*eb10*/  F2I.U32.TRUNC.NTZ R9, R9 ;  /* 0x0000000900097305 */ /* 0x000ee4000020f000 */
[----:B------:R-:W-:Y:S02]  /*eb20*/  IMAD R3, R7, R15, R6 ;  /* 0x0000000f07037224 */ /* 0x000fe400078e0206 */
[----:B------:R-:W-:Y:S02]  /*eb30*/  IMAD.MOV.U32 R6, RZ, RZ, -0x1 ;  /* 0xffffffffff067424 */ /* 0x000fe400078e00ff */
[----:B------:R-:W-:Y:S01]  /*eb40*/  IMAD.IADD R3, R5, 0x1, R3 ;  /* 0x0000000105037824 */ /* 0x000fe200078e0203 */
[----:B------:R-:W4:Y:S01]  /*eb50*/  LDC R12, c[0x0][0x608] ;  /* 0x00018200ff0c7b82 */ /* 0x000f220000000800 */
[----:B------:R-:W-:-:S02]  /*eb60*/  I2FP.F32.U32 R5, R0 ;  /* 0x0000000000057245 */ /* 0x000fc40000201000 */
[----:B0-----:R-:W-:-:S03]  /*eb70*/  ISETP.NE.U32.AND P0, PT, R20, RZ, PT ;  /* 0x000000ff1400720c */ /* 0x001fc60003f05070 */
[----:B------:R-:W-:Y:S01]  /*eb80*/  FMUL R5, R5, UR4 ;  /* 0x0000000405057c20 */ /* 0x000fe20008400000 */
[----:B------:R-:W-:Y:S01]  /*eb90*/  ISETP.NE.AND.EX P0, PT, R21, RZ, PT, P0 ;  /* 0x000000ff1500720c */ /* 0x000fe20003f05300 */
[----:B------:R-:W0:Y:S01]  /*eba0*/  LDC R7, c[0x0][0x658] ;  /* 0x00019600ff077b82 */ /* 0x000e220000000800 */
[-C--:B-1----:R-:W-:Y:S01]  /*ebb0*/  SHF.R.U64 R8, R4, R10.reuse, R3 ;  /* 0x0000000a04087219 */ /* 0x082fe20000001203 */
[----:B---3--:R-:W-:Y:S01]  /*ebc0*/  IMAD.MOV R4, RZ, RZ, -R9 ;  /* 0x000000ffff047224 */ /* 0x008fe200078e0a09 */
[----:B------:R-:W-:Y:S02]  /*ebd0*/  SHF.R.U32.HI R3, RZ, R10, R3 ;  /* 0x0000000aff037219 */ /* 0x000fe40000011603 */
[----:B------:R1:W3:Y:S03]  /*ebe0*/  F2I.U32.TRUNC.NTZ R10, R5 ;  /* 0x00000005000a7305 */ /* 0x0002e6000020f000 */
[----:B------:R-:W1:Y:S01]  /*ebf0*/  LDC R17, c[0x0][0x148] ;  /* 0x00005200ff117b82 */ /* 0x000e620000000800 */
[----:B--2---:R-:W-:-:S02]  /*ec00*/  IMAD R19, R13, R4, R2 ;  /* 0x000000040d137224 */ /* 0x004fc400078e0202 */
[----:B------:R-:W-:-:S05]  /*ec10*/  IMAD.MOV.U32 R4, RZ, RZ, 0x1 ;  /* 0x00000001ff047424 */ /* 0x000fca00078e00ff */
[----:B------:R-:W2:Y:S01]  /*ec20*/  LDC R14, c[0x0][0x600] ;  /* 0x00018000ff0e7b82 */ /* 0x000ea20000000800 */
[-CC-:B----4-:R-:W-:Y:S02]  /*ec30*/  SHF.R.U64 R13, R8, R12.reuse, R3.reuse ;  /* 0x0000000c080d7219 */ /* 0x190fe40000001203 */
[----:B------:R-:W-:-:S05]  /*ec40*/  SHF.R.U32.HI R2, RZ, R12, R3 ;  /* 0x0000000cff027219 */ /* 0x000fca0000011603 */
[----:B------:R-:W4:Y:S01]  /*ec50*/  LDC R16, c[0x0][0x648] ;  /* 0x00019200ff107b82 */ /* 0x000f220000000800 */
[-CC-:B0-----:R-:W-:Y:S02]  /*ec60*/  SHF.R.U64 R15, R13, R7.reuse, R2.reuse ;  /* 0x000000070d0f7219 */ /* 0x181fe40000001202 */
[-C--:B------:R-:W-:Y:S02]  /*ec70*/  SHF.L.U32 R6, R6, R7.reuse, RZ ;  /* 0x0000000706067219 */ /* 0x080fe400000006ff */
[-C--:B------:R-:W-:Y:S01]  /*ec80*/  SHF.R.U32.HI R3, RZ, R7.reuse, R2 ;  /* 0x00000007ff037219 */ /* 0x080fe20000011602 */
[----:B------:R-:W-:Y:S01]  /*ec90*/  IMAD.MOV.U32 R2, RZ, RZ, R15 ;  /* 0x000000ffff027224 */ /* 0x000fe200078e000f */
[----:B------:R-:W-:Y:S01]  /*eca0*/  SHF.L.U32 R12, R4, R7, RZ ;  /* 0x00000007040c7219 */ /* 0x000fe200000006ff */
[----:B------:R-:W0:Y:S01]  /*ecb0*/  LDC R18, c[0x0][0x638] ;  /* 0x00018e00ff127b82 */ /* 0x000e220000000800 */
[----:B------:R-:W-:-:S07]  /*ecc0*/  LOP3.LUT R22, RZ, R6, RZ, 0x33, !PT ;  /* 0x00000006ff167212 */ /* 0x000fce00078e33ff */
        /* <DEDUP_REMOVED lines=12> */
.L_x_296:
[----:B----4-:R-:W-:Y:S01]  /*ed90*/  SHF.R.U64 R3, R2, R16, R3 ;  /* 0x0000001002037219 */ /* 0x010fe20000001203 */
[----:B--2---:R-:W-:Y:S01]  /*eda0*/  VIADD R5, R14, 0xffffffff ;  /* 0xffffffff0e057836 */ /* 0x004fe20000000000 */
[----:B------:R-:W-:Y:S01]  /*edb0*/  LOP3.LUT R2, R13, R22, RZ, 0xc0, !PT ;  /* 0x000000160d027212 */ /* 0x000fe200078ec0ff */
[----:B------:R-:W-:Y:S02]  /*edc0*/  IMAD.MOV R10, RZ, RZ, -R10 ;  /* 0x000000ffff0a7224 */ /* 0x000fe400078e0a0a */
[----:B------:R-:W-:Y:S02]  /*edd0*/  IMAD.MOV R4, RZ, RZ, -R3 ;  /* 0x000000ffff047224 */ /* 0x000fe400078e0a03 */
[----:B------:R-:W-:Y:S01]  /*ede0*/  IMAD R2, R12, R3, R2 ;  /* 0x000000030c027224 */ /* 0x000fe200078e0202 */
[----:B------:R-:W-:Y:S01]  /*edf0*/  LOP3.LUT R3, R8, R5, RZ, 0xc0, !PT ;  /* 0x0000000508037212 */ /* 0x000fe200078ec0ff */
[----:B------:R-:W-:Y:S02]  /*ee00*/  @P2 IMAD R19, R17, R10, R0 ;  /* 0x0000000a11132224 */ /* 0x000fe400078e0200 */
[----:B0-----:R-:W-:-:S02]  /*ee10*/  IMAD R0, R4, R18, R15 ;  /* 0x0000001204007224 */ /* 0x001fc400078e020f */
[----:B------:R-:W-:Y:S02]  /*ee20*/  IMAD R5, R2, R23, R19 ;  /* 0x0000001702057224 */ /* 0x000fe400078e0213 */
[----:B------:R-:W-:Y:S02]  /*ee30*/  IMAD R0, R0, R14, R3 ;  /* 0x0000000e00007224 */ /* 0x000fe400078e0203 */
[----:B------:R-:W-:-:S03]  /*ee40*/  IMAD.MOV.U32 R4, RZ, RZ, 0x1 ;  /* 0x00000001ff047424 */ /* 0x000fc600078e00ff */
[----:B------:R-:W-:Y:S02]  /*ee50*/  SEL R6, R0, R5, !P2 ;  /* 0x0000000500067207 */ /* 0x000fe40005000000 */
[----:B------:R-:W-:-:S07]  /*ee60*/  SEL R5, R5, R0, !P2 ;  /* 0x0000000005057207 */ /* 0x000fce0005000000 */
.L_x_294:
[----:B------:R-:W-:-:S08]  /*ee70*/  NOP ;  /* 0x0000000000007918 */ /* 0x000fd00000000000 */
[----:B------:R-:W0:-:S00]  /*ee80*/  USETMAXREG.DEALLOC.CTAPOOL 0x28 ;  /* 0x00000028000079c8 */ /* 0x000e0000080e0500 */
[----:B------:R-:W-:-:S13]  /*ee90*/  ISETP.NE.AND P0, PT, RZ, UR8, PT ;  /* 0x00000008ff007c0c */ /* 0x000fda000bf05270 */
[----:B------:R-:W-:Y:S05]  /*eea0*/  @P0 EXIT ;  /* 0x000000000000094d */ /* 0x000fea0003800000 */
[----:B0-----:R-:W-:Y:S01]  /*eeb0*/  LOP3.LUT P0, RZ, R4, 0xff, RZ, 0xc0, !PT ;  /* 0x000000ff04ff7812 */ /* 0x001fe2000780c0ff */
[----:B------:R-:W-:Y:S02]  /*eec0*/  IMAD.MOV.U32 R0, RZ, RZ, 0x1 ;  /* 0x00000001ff007424 */ /* 0x000fe400078e00ff */
[----:B------:R-:W-:-:S10]  /*eed0*/  IMAD.MOV.U32 R8, RZ, RZ, RZ ;  /* 0x000000ffff087224 */ /* 0x000fd400078e00ff */
[----:B------:R-:W-:Y:S05]  /*eee0*/  @!P0 BRA `(.L_x_297) ;  /* 0x0000000c00508947 */ /* 0x000fea0003800000 */
[----:B------:R-:W0:Y:S01]  /*eef0*/  S2R R2, SR_TID.X ;  /* 0x0000000000027919 */ /* 0x000e220000002100 */
[----:B------:R-:W-:Y:S01]  /*ef00*/  ULDC UR4, c[0x0][0x28c] ;  /* 0x0000a30000047ab9 */ /* 0x000fe20000000800 */
[----:B------:R-:W-:Y:S01]  /*ef10*/  ULDC UR6, c[0x0][0x658] ;  /* 0x0001960000067ab9 */ /* 0x000fe20000000800 */
[----:B------:R-:W-:Y:S01]  /*ef20*/  UIADD3 UR10, UR4, 0x3f, URZ ;  /* 0x0000003f040a7890 */ /* 0x000fe2000fffe03f */
[----:B------:R-:W-:Y:S01]  /*ef30*/  BSSY B0, `(.L_x_297) ;  /* 0x00000cf000007945 */ /* 0x000fe20003800000 */
[----:B------:R-:W-:Y:S01]  /*ef40*/  UMOV UR7, 0xffffffff ;  /* 0xffffffff00077882 */ /* 0x000fe20000000000 */
[----:B------:R-:W-:Y:S01]  /*ef50*/  ULDC UR5, c[0x0][0x600] ;  /* 0x0001800000057ab9 */ /* 0x000fe20000000800 */
[----:B------:R-:W-:Y:S01]  /*ef60*/  UMOV UR9, 0x1 ;  /* 0x0000000100097882 */ /* 0x000fe20000000000 */
[----:B------:R-:W-:Y:S01]  /*ef70*/  USHF.L.U32 UR7, UR7, UR6, URZ ;  /* 0x0000000607077299 */ /* 0x000fe2000800063f */
[----:B------:R-:W-:Y:S01]  /*ef80*/  IMAD.MOV.U32 R9, RZ, RZ, 0x1 ;  /* 0x00000001ff097424 */ /* 0x000fe200078e00ff */
[----:B------:R-:W-:Y:S01]  /*ef90*/  UIADD3 UR4, UR5, -0x1, URZ ;  /* 0xffffffff05047890 */ /* 0x000fe2000fffe03f */
[----:B------:R-:W-:Y:S01]  /*efa0*/  IMAD.MOV.U32 R0, RZ, RZ, 0x1 ;  /* 0x00000001ff007424 */ /* 0x000fe200078e00ff */
[----:B------:R-:W-:Y:S01]  /*efb0*/  USHF.R.S32.HI UR11, URZ, 0x1f, UR10 ;  /* 0x0000001f3f0b7899 */ /* 0x000fe2000801140a */
[----:B------:R-:W-:Y:S01]  /*efc0*/  IMAD.MOV.U32 R8, RZ, RZ, RZ ;  /* 0x000000ffff087224 */ /* 0x000fe200078e00ff */
[----:B------:R-:W-:Y:S01]  /*efd0*/  ULDC UR8, c[0x0][0xc] ;  /* 0x0000030000087ab9 */ /* 0x000fe20000000800 */
[----:B------:R-:W-:-:S02]  /*efe0*/  USHF.L.U32 UR5, UR9, UR6, URZ ;  /* 0x0000000609057299 */ /* 0x000fc4000800063f */
[----:B------:R-:W-:Y:S01]  /*eff0*/  ULEA.HI UR11, UR11, UR10, URZ, 0x6 ;  /* 0x0000000a0b0b7291 */ /* 0x000fe2000f8f303f */
[----:B------:R-:W-:Y:S01]  /*f000*/  ULDC UR9, c[0x0][0x10] ;  /* 0x0000040000097ab9 */ /* 0x000fe20000000800 */
[----:B------:R-:W-:Y:S02]  /*f010*/  ULOP3.LUT UR6, URZ, UR7, URZ, 0x33, !UPT ;  /* 0x000000073f067292 */ /* 0x000fe4000f8e333f */
[----:B------:R-:W-:Y:S01]  /*f020*/  UIMAD.WIDE.U32 UR8, UR8, UR9, URZ ;  /* 0x00000009080872a5 */ /* 0x000fe2000f8e003f */
[----:B------:R-:W-:Y:S01]  /*f030*/  ULDC UR7, c[0x0][0x14] ;  /* 0x0000050000077ab9 */ /* 0x000fe20000000800 */
[----:B------:R-:W-:Y:S02]  /*f040*/  USHF.R.S32.HI UR20, URZ, 0x6, UR11 ;  /* 0x000000063f147899 */ /* 0x000fe4000801140b */
[----:B------:R-:W-:Y:S02]  /*f050*/  UIMAD.WIDE.U32 UR22, UR8, UR7, URZ ;  /* 0x00000007081672a5 */ /* 0x000fe4000f8e003f */
[----:B------:R-:W-:-:S02]  /*f060*/  UIMAD UR18, UR9, UR7, URZ ;  /* 0x00000007091272a4 */ /* 0x000fc4000f8e023f */
[----:B------:R-:W-:Y:S01]  /*f070*/  ULOP3.LUT UR26, UR13, 0x2, URZ, 0xfc, !UPT ;  /* 0x000000020d1a7892 */ /* 0x000fe2000f8efc3f */
[C---:B0-----:R-:W-:Y:S01]  /*f080*/  LOP3.LUT P3, RZ, R2.reuse, 0x7f, RZ, 0xc0, !PT ;  /* 0x0000007f02ff7812 */ /* 0x041fe2000786c0ff */
[----:B------:R-:W-:Y:S01]  /*f090*/  UIADD3 UR18, UR23, UR18, URZ ;  /* 0x0000001217127290 */ /* 0x000fe2000fffe03f */
[----:B------:R-:W-:Y:S01]  /*f0a0*/  LOP3.LUT P0, RZ, R2, 0x1f, RZ, 0xc0, !PT ;  /* 0x0000001f02ff7812 */ /* 0x000fe2000780c0ff */
[----:B------:R-:W-:Y:S01]  /*f0b0*/  UIADD3 UR27, UR20, 0x1, URZ ;  /* 0x00000001141b7890 */ /* 0x000fe2000fffe03f */
[----:B------:R-:W-:Y:S02]  /*f0c0*/  ULDC.64 UR24, c[0x0][0x198] ;  /* 0x0000660000187ab9 */ /* 0x000fe40000000a00 */
[----:B------:R-:W-:-:S13]  /*f0d0*/  PLOP3.LUT P0, PT, P0, P3, PT, 0x8a, 0x0 ;  /* 0x000000000000781c */ /* 0x000fda0000707172 */
.L_x_309:
[----:B------:R-:W-:-:S03]  /*f0e0*/  UMOV UR7, 0xffffffff ;  /* 0xffffffff00077882 */ /* 0x000fc60000000000 */
[----:B------:R-:W-:Y:S05]  /*f0f0*/  BRA.DIV UR7, `(.L_x_298) ;  /* 0x0000000e07a47947 */ /* 0x000fea000b800000 */
[----:B------:R-:W-:-:S13]  /*f100*/  ELECT P1, URZ, PT ;  /* 0x00000000003f782f */ /* 0x000fda0003820000 */
.L_x_319:
[----:B------:R-:W0:Y:S01]  /*f110*/  LDC R2, c[0x0][0x28c] ;  /* 0x0000a300ff027b82 */ /* 0x000e220000000800 */
[----:B------:R-:W-:Y:S01]  /*f120*/  BSSY B1, `(.L_x_299) ;  /* 0x0000038000017945 */ /* 0x000fe20003800000 */
[----:B0-----:R-:W-:-:S13]  /*f130*/  ISETP.LT.OR P1, PT, R2, 0x1, !P1 ;  /* 0x000000010200780c */ /* 0x001fda0004f21670 */
[----:B------:R-:W-:Y:S05]  /*f140*/  @P1 BRA `(.L_x_300) ;  /* 0x0000000000d41947 */ /* 0x000fea0003800000 */
[----:B------:R-:W-:Y:S02]  /*f150*/  IMAD.SHL.U32 R6, R6, 0x100, RZ ;  /* 0x0000010006067824 */ /* 0x000fe400078e00ff */
[----:B------:R-:W-:Y:S02]  /*f160*/  IMAD.SHL.U32 R7, R5, 0x80, RZ ;  /* 0x0000008005077824 */ /* 0x000fe400078e00ff */
[----:B------:R-:W-:Y:S02]  /*f170*/  IMAD.MOV.U32 R12, RZ, RZ, RZ ;  /* 0x000000ffff0c7224 */ /* 0x000fe400078e00ff */
[----:B------:R-:W-:Y:S02]  /*f180*/  IMAD.U32 R14, RZ, RZ, UR27 ;  /* 0x0000001bff0e7e24 */ /* 0x000fe4000f8e00ff */
[----:B------:R-:W-:Y:S02]  /*f190*/  IMAD.MOV.U32 R2, RZ, RZ, R0 ;  /* 0x000000ffff027224 */ /* 0x000fe400078e0000 */
[----:B------:R-:W-:-:S07]  /*f1a0*/  IMAD.MOV.U32 R3, RZ, RZ, R8 ;  /* 0x000000ffff037224 */ /* 0x000fce00078e0008 */
.L_x_304:
[----:B------:R-:W0:Y:S01]  /*f1b0*/  S2R R5, SR_CgaCtaId ;  /* 0x0000000000057919 */ /* 0x000e220000008800 */
[----:B------:R-:W-:-:S04]  /*f1c0*/  MOV R4, 0x400 ;  /* 0x0000040000047802 */ /* 0x000fc80000000f00 */
[----:B0-----:R-:W-:Y:S02]  /*f1d0*/  LEA R10, R5, R4, 0x18 ;  /* 0x00000004050a7211 */ /* 0x001fe400078ec0ff */
[----:B------:R-:W-:Y:S01]  /*f1e0*/  SHF.L.U32 R4, R2, 0x1f, RZ ;  /* 0x0000001f02047819 */ /* 0x000fe200000006ff */
[----:B------:R-:W0:Y:S02]  /*f1f0*/  @!P3 LDC R5, c[0x0][0x500] ;  /* 0x00014000ff05bb82 */ /* 0x000e240000000800 */
[----:B------:R-:W-:-:S04]  /*f200*/  IMAD R13, R3, 0x8, R10 ;  /* 0x00000008030d7824 */ /* 0x000fc800078e020a */
[----:B------:R-:W1:Y:S02]  /*f210*/  SYNCS.PHASECHK.TRANS64.TRYWAIT P1, [R13+URZ+0x18], R4 ;  /* 0x000018040d0075a7 */ /* 0x000e64000802017f */
[----:B-1----:R-:W-:Y:S05]  /*f220*/  @!P1 BRA `(.L_x_301) ;  /* 0x0000000c00789947 */ /* 0x002fea0003800000 */
.L_x_320:
[----:B------:R-:W-:Y:S01]  /*f230*/  UPRMT UR7, UR26, 0x9910, URZ ;  /* 0x000099101a077896 */ /* 0x000fe2000800003f */
[----:B0-----:R0:W-:Y:S03]  /*f240*/  @!P3 SYNCS.ARRIVE.TRANS64 RZ, [R13+URZ], R5 ;  /* 0x000000050dffb9a7 */ /* 0x0011e6000800003f */
[----:B------:R-:W-:-:S06]  /*f250*/  UISETP.NE.AND UP0, UPT, UR7, 0x2, UPT ;  /* 0x000000020700788c */ /* 0x000fcc000bf05270 */
[----:B------:R-:W-:-:S13]  /*f260*/  PLOP3.LUT P1, PT, PT, PT, UP0, 0x80, 0x0 ;  /* 0x000000000000781c */ /* 0x000fda0003f2f008 */
[----:B0-----:R-:W-:Y:S05]  /*f270*/  @P1 BRA `(.L_x_302) ;  /* 0x0000000000041947 */ /* 0x001fea0003800000 */
[----:B------:R-:W-:Y:S01]  /*f280*/  BPT.TRAP 0x1 ;  /* 0x000000040000795c */ /* 0x000fe20000300000 */
.L_x_302:
[----:B------:R-:W-:Y:S05]  /*f290*/  @P0 BRA `(.L_x_303) ;  /* 0x0000000000040947 */ /* 0x000fea0003800000 */
[----:B------:R-:W-:Y:S01]  /*f2a0*/  BPT.TRAP 0x1 ;  /* 0x000000040000795c */ /* 0x000fe20000300000 */
.L_x_303:
[--C-:B-1----:R-:W-:Y:S01]  /*f2b0*/  IMAD R4, R3, 0x2000, R10.reuse ;  /* 0x0000200003047824 */ /* 0x102fe200078e020a */
[----:B------:R-:W-:Y:S01]  /*f2c0*/  R2UR UR9, R13 ;  /* 0x000000000d0972ca */ /* 0x000fe200000e0000 */
[----:B------:R-:W-:Y:S01]  /*f2d0*/  IMAD R10, R3, 0x4000, R10 ;  /* 0x00004000030a7824 */ /* 0x000fe200078e020a */
[----:B------:R-:W-:Y:S01]  /*f2e0*/  UIADD3 UR14, UP0, UR24, 0xf0, URZ ;  /* 0x000000f0180e7890 */ /* 0x000fe2000ff1e03f */
[----:B------:R-:W-:Y:S01]  /*f2f0*/  VIADD R14, R14, 0xffffffff ;  /* 0xffffffff0e0e7836 */ /* 0x000fe20000000000 */
[----:B------:R-:W-:Y:S01]  /*f300*/  R2UR UR7, R4 ;  /* 0x00000000040772ca */ /* 0x000fe200000e0000 */
[----:B------:R-:W-:Y:S01]  /*f310*/  UIADD3 UR28, UP1, UR24, 0x1f0, URZ ;  /* 0x000001f0181c7890 */ /* 0x000fe2000ff3e03f */
[----:B------:R-:W-:Y:S01]  /*f320*/  R2UR UR8, R10 ;  /* 0x000000000a0872ca */ /* 0x000fe200000e0000 */
[----:B------:R-:W-:Y:S01]  /*f330*/  UIADD3.X UR15, URZ, UR25, URZ, UP0, !UPT ;  /* 0x000000193f0f7290 */ /* 0x000fe200087fe43f */
[----:B------:R-:W-:Y:S01]  /*f340*/  R2UR UR11, R7 ;  /* 0x00000000070b72ca */ /* 0x000fe200000e0000 */
[----:B------:R-:W-:Y:S01]  /*f350*/  VIADD R3, R3, 0x1 ;  /* 0x0000000103037836 */ /* 0x000fe20000000000 */
[----:B------:R-:W-:Y:S01]  /*f360*/  R2UR UR10, R12 ;  /* 0x000000000c0a72ca */ /* 0x000fe200000e0000 */
[----:B------:R-:W-:Y:S01]  /*f370*/  UIADD3.X UR29, URZ, UR25, URZ, UP1, !UPT ;  /* 0x000000193f1d7290 */ /* 0x000fe20008ffe43f */
[----:B------:R-:W-:Y:S01]  /*f380*/  R2UR UR12, R11 ;  /* 0x000000000b0c72ca */ /* 0x000fe200000e0000 */
[----:B------:R-:W-:Y:S01]  /*f390*/  UMOV UR16, 0x0 ;  /* 0x0000000000107882 */ /* 0x000fe20000000000 */
[----:B------:R-:W-:Y:S01]  /*f3a0*/  R2UR UR21, R6 ;  /* 0x00000000061572ca */ /* 0x000fe200000e0000 */
[----:B------:R-:W-:Y:S01]  /*f3b0*/  UMOV UR17, 0x10000000 ;  /* 0x1000000000117882 */ /* 0x000fe20000000000 */
[----:B------:R-:W-:Y:S01]  /*f3c0*/  ISETP.GT.AND P4, PT, R14, 0x1, PT ;  /* 0x000000010e00780c */ /* 0x000fe20003f84270 */
[----:B------:R-:W-:Y:S01]  /*f3d0*/  UIADD3 UR7, UR7, 0x100, URZ ;  /* 0x0000010007077890 */ /* 0x000fe2000fffe03f */
[----:B------:R-:W-:Y:S01]  /*f3e0*/  ISETP.NE.AND P1, PT, R3, 0x3, PT ;  /* 0x000000030300780c */ /* 0x000fe20003f25270 */
[----:B------:R-:W-:Y:S01]  /*f3f0*/  UIADD3 UR19, UR8, 0x6100, URZ ;  /* 0x0000610008137890 */ /* 0x000fe2000fffe03f */
[----:B------:R-:W-:-:S02]  /*f400*/  VIADD R12, R12, 0x40 ;  /* 0x000000400c0c7836 */ /* 0x000fc40000000000 */
[----:B------:R-:W-:Y:S02]  /*f410*/  SEL R5, RZ, 0x1, P1 ;  /* 0x00000001ff057807 */ /* 0x000fe40000800000 */
[----:B------:R-:W-:Y:S01]  /*f420*/  UMOV UR8, UR7 ;  /* 0x0000000700087c82 */ /* 0x000fe20008000000 */
[----:B------:R-:W-:Y:S01]  /*f430*/  SEL R3, R3, RZ, P1 ;  /* 0x000000ff03037207 */ /* 0x000fe20000800000 */
[----:B------:R0:W-:Y:S01]  /*f440*/  UTMALDG.3D [UR8], [UR14], desc[UR16] ;  /* 0x000010080e0075b4 */ /* 0x0001e20008011000 */
[----:B------:R-:W-:Y:S01]  /*f450*/  LOP3.LUT R2, R2, R5, RZ, 0x3c, !PT ;  /* 0x0000000502027212 */ /* 0x000fe200078e3cff */
[----:B0-----:R-:W-:Y:S01]  /*f460*/  UMOV UR8, UR19 ;  /* 0x0000001300087c82 */ /* 0x001fe20008000000 */
[----:B------:R-:W-:Y:S02]  /*f470*/  UMOV UR11, UR21 ;  /* 0x00000015000b7c82 */ /* 0x000fe40008000000 */
[----:B------:R0:W-:Y:S02]  /*f480*/  UTMALDG.3D [UR8], [UR28], desc[UR16] ;  /* 0x000010081c0075b4 */ /* 0x0001e40008011000 */
[----:B0-----:R-:W-:Y:S05]  /*f490*/  @P4 BRA `(.L_x_304) ;  /* 0xfffffffc00444947 */ /* 0x001fea000383ffff */
.L_x_300:
[----:B------:R-:W-:Y:S05]  /*f4a0*/  BSYNC B1 ;  /* 0x0000000000017941 */ /* 0x000fea0003800000 */
.L_x_299:
[----:B------:R-:W2:Y:S01]  /*f4b0*/  LDL.LU R15, [R1+0x78] ;  /* 0x00007800010f7983 */ /* 0x000ea20000300800 */
[----:B------:R-:W-:Y:S01]  /*f4c0*/  LOP3.LUT P5, RZ, R9, 0xff, RZ, 0xc0, !PT ;  /* 0x000000ff09ff7812 */ /* 0x000fe200078ac0ff */
[----:B------:R-:W-:Y:S01]  /*f4d0*/  VIADD R8, R8, UR20 ;  /* 0x0000001408087c36 */ /* 0x000fe20008000000 */
[----:B------:R-:W-:Y:S01]  /*f4e0*/  ULDC.64 UR8, c[0x0][0x650] ;  /* 0x0001940000087ab9 */ /* 0x000fe20000000a00 */
[----:B------:R-:W3:Y:S01]  /*f4f0*/  LDL.LU R13, [R1+0x7c] ;  /* 0x00007c00010d7983 */ /* 0x000ee20000300800 */
[----:B------:R-:W-:Y:S01]  /*f500*/  IMAD.U32 R5, RZ, RZ, UR20 ;  /* 0x00000014ff057e24 */ /* 0x000fe2000f8e00ff */
[----:B------:R-:W-:Y:S01]  /*f510*/  UISETP.GE.U32.AND UP0, UPT, UR20, 0x3, UPT ;  /* 0x000000031400788c */ /* 0x000fe2000bf06070 */
[----:B------:R-:W-:Y:S01]  /*f520*/  ISETP.GT.U32.AND P1, PT, R8, 0x2, PT ;  /* 0x000000020800780c */ /* 0x000fe20003f24070 */
[----:B------:R-:W-:Y:S01]  /*f530*/  BSSY B1, `(.L_x_305) ;  /* 0x000006c000017945 */ /* 0x000fe20003800000 */
[----:B------:R-:W-:Y:S01]  /*f540*/  IMAD.MOV.U32 R6, RZ, RZ, -0x1 ;  /* 0xffffffffff067424 */ /* 0x000fe200078e00ff */
[----:B------:R-:W-:Y:S01]  /*f550*/  PRMT R9, RZ, 0x7610, R9 ;  /* 0x00007610ff097816 */ /* 0x000fe20000000009 */
[----:B------:R-:W-:Y:S01]  /*f560*/  IMAD.MOV.U32 R11, RZ, RZ, -0x1 ;  /* 0xffffffffff0b7424 */ /* 0x000fe200078e00ff */
[----:B------:R-:W-:-:S02]  /*f570*/  ISETP.LT.U32.AND P1, PT, R5, 0x3, P1 ;  /* 0x000000030500780c */ /* 0x000fc40000f21070 */
[----:B------:R-:W0:Y:S01]  /*f580*/  @P5 S2R R3, SR_CgaCtaId ;  /* 0x0000000000035919 */ /* 0x000e220000008800 */
[----:B------:R-:W-:Y:S02]  /*f590*/  @P5 MOV R2, 0x400 ;  /* 0x0000040000025802 */ /* 0x000fe40000000f00 */
[----:B------:R-:W-:Y:S02]  /*f5a0*/  PLOP3.LUT P4, PT, PT, PT, UP0, 0x80, 0x0 ;  /* 0x000000000000781c */ /* 0x000fe40003f8f008 */
[----:B0-----:R-:W-:Y:S01]  /*f5b0*/  @P5 LEA R4, R3, R2, 0x18 ;  /* 0x0000000203045211 */ /* 0x001fe200078ec0ff */
[----:B------:R-:W-:-:S03]  /*f5c0*/  IMAD.WIDE.U32 R2, R8, -0x55555555, RZ ;  /* 0xaaaaaaab08027825 */ /* 0x000fc600078e00ff */
[----:B------:R0:W-:Y:S02]  /*f5d0*/  @P5 SYNCS.ARRIVE.TRANS64.A1T0 RZ, [R4+URZ+0x48], RZ ;  /* 0x000048ff04ff59a7 */ /* 0x0001e4000810003f */
[----:B------:R-:W-:Y:S02]  /*f5e0*/  SHF.R.U32.HI R5, RZ, 0x1, R3 ;  /* 0x00000001ff057819 */ /* 0x000fe40000011603 */
[----:B------:R-:W-:Y:S02]  /*f5f0*/  SEL R3, RZ, 0x1, !P1 ;  /* 0x00000001ff037807 */ /* 0x000fe40004800000 */
[----:B------:R-:W-:Y:S01]  /*f600*/  PRMT R2, RZ, 0x7610, R2 ;  /* 0x00007610ff027816 */ /* 0x000fe20000000002 */
[----:B------:R-:W-:Y:S01]  /*f610*/  IMAD R8, R5, -0x3, R8 ;  /* 0xfffffffd05087824 */ /* 0x000fe200078e0208 */
[----:B------:R-:W-:-:S04]  /*f620*/  LOP3.LUT R0, R0, R3, RZ, 0x3c, !PT ;  /* 0x0000000300007212 */ /* 0x000fc800078e3cff */
[----:B------:R-:W-:Y:S01]  /*f630*/  @P4 LOP3.LUT R0, R0, 0x1, R5, 0x78, !PT ;  /* 0x0000000100004812 */ /* 0x000fe200078e7805 */
[----:B------:R-:W-:Y:S01]  /*f640*/  IMAD.MOV.U32 R5, RZ, RZ, -0x1 ;  /* 0xffffffffff057424 */ /* 0x000fe200078e00ff */
[----:B---3--:R-:W-:-:S04]  /*f650*/  IADD3 R13, P5, R13, UR22, RZ ;  /* 0x000000160d0d7c10 */ /* 0x008fc8000ffbe0ff */
[----:B--2---:R-:W-:Y:S01]  /*f660*/  IADD3.X R15, R15, UR18, RZ, P5, !PT ;  /* 0x000000120f0f7c10 */ /* 0x004fe2000affe4ff */
[----:B------:R0:W-:Y:S01]  /*f670*/  STL [R1+0x7c], R13 ;  /* 0x00007c0d01007387 */ /* 0x0001e20000100800 */
[----:B------:R-:W-:-:S03]  /*f680*/  ISETP.GE.U32.AND P1, PT, R13, UR8, PT ;  /* 0x000000080d007c0c */ /* 0x000fc6000bf26070 */
[----:B------:R0:W-:Y:S01]  /*f690*/  STL [R1+0x78], R15 ;  /* 0x0000780f01007387 */ /* 0x0001e20000100800 */
[----:B------:R-:W-:-:S13]  /*f6a0*/  ISETP.GE.U32.AND.EX P1, PT, R15, UR9, PT, P1 ;  /* 0x000000090f007c0c */ /* 0x000fda000bf26110 */
[----:B0-----:R-:W-:Y:S05]  /*f6b0*/  @P1 BRA `(.L_x_306) ;  /* 0x00000004004c1947 */ /* 0x001fea0003800000 */
[----:B------:R-:W-:Y:S01]  /*f6c0*/  ULDC.64 UR8, c[0x0][0x628] ;  /* 0x00018a0000087ab9 */ /* 0x000fe20000000a00 */
[----:B------:R-:W0:Y:S01]  /*f6d0*/  S2R R12, SR_CTAID.X ;  /* 0x00000000000c7919 */ /* 0x000e220000002500 */
[----:B------:R-:W-:Y:S01]  /*f6e0*/  ISETP.NE.U32.AND P1, PT, RZ, UR8, PT ;  /* 0x00000008ff007c0c */ /* 0x000fe2000bf25070 */
[----:B------:R-:W-:Y:S01]  /*f6f0*/  ULDC UR10, c[0x0][0x630] ;  /* 0x00018c00000a7ab9 */ /* 0x000fe20000000800 */
[----:B------:R-:W-:Y:S01]  /*f700*/  IMAD.MOV.U32 R2, RZ, RZ, R13 ;  /* 0x000000ffff027224 */ /* 0x000fe200078e000d */
[----:B------:R-:W1:Y:S01]  /*f710*/  S2R R10, SR_CTAID.Y ;  /* 0x00000000000a7919 */ /* 0x000e620000002600 */
[----:B------:R-:W-:Y:S01]  /*f720*/  ISETP.NE.AND.EX P1, PT, RZ, UR9, PT, P1 ;  /* 0x00000009ff007c0c */ /* 0x000fe2000bf25310 */
[----:B------:R-:W-:-:S12]  /*f730*/  IMAD.MOV.U32 R3, RZ, RZ, R15 ;  /* 0x000000ffff037224 */ /* 0x000fd800078e000f */
[----:B------:R-:W-:Y:S05]  /*f740*/  @!P1 BRA `(.L_x_307) ;  /* 0x0000000000289947 */ /* 0x000fea0003800000 */
[----:B------:R-:W-:Y:S02]  /*f750*/  ULDC UR7, c[0x0][0x634] ;  /* 0x00018d0000077ab9 */ /* 0x000fe40000000800 */
[----:B------:R-:W-:-:S05]  /*f760*/  IADD3 R7, P1, R13, UR7, RZ ;  /* 0x000000070d077c10 */ /* 0x000fca000ff3e0ff */
[----:B------:R-:W-:-:S04]  /*f770*/  IMAD.X R11, RZ, RZ, R15, P1 ;  /* 0x000000ffff0b7224 */ /* 0x000fc800008e060f */
[----:B------:R-:W-:-:S04]  /*f780*/  IMAD.WIDE.U32 R4, R11, UR8, RZ ;  /* 0x000000080b047c25 */ /* 0x000fc8000f8e00ff */
[----:B------:R-:W-:-:S04]  /*f790*/  IMAD.WIDE.U32 R4, P1, R7, UR9, R4 ;  /* 0x0000000907047c25 */ /* 0x000fc8000f820004 */
[----:B------:R-:W-:-:S04]  /*f7a0*/  IMAD.WIDE.U32 R6, R7, UR8, RZ ;  /* 0x0000000807067c25 */ /* 0x000fc8000f8e00ff */
[----:B------:R-:W-:Y:S01]  /*f7b0*/  IMAD.X R3, RZ, RZ, RZ, P1 ;  /* 0x000000ffff037224 */ /* 0x000fe200008e06ff */
[----:B------:R-:W-:Y:S01]  /*f7c0*/  IADD3 RZ, P1, R7, R4, RZ ;  /* 0x0000000407ff7210 */ /* 0x000fe20007f3e0ff */
[----:B------:R-:W-:-:S04]  /*f7d0*/  IMAD.MOV.U32 R2, RZ, RZ, R5 ;  /* 0x000000ffff027224 */ /* 0x000fc800078e0005 */
[----:B------:R-:W-:-:S08]  /*f7e0*/  IMAD.WIDE.U32.X R2, R11, UR9, R2, P1 ;  /* 0x000000090b027c25 */ /* 0x000fd000088e0402 */
.L_x_307:
[--C-:B------:R-:W-:Y:S01]  /*f7f0*/  SHF.R.U64 R11, R2, UR10, R3.reuse ;  /* 0x0000000a020b7c19 */ /* 0x100fe20008001203 */
[----:B------:R-:W-:Y:S01]  /*f800*/  ULDC.64 UR8, c[0x0][0x620] ;  /* 0x0001880000087ab9 */ /* 0x000fe20000000a00 */
[----:B------:R-:W-:Y:S01]  /*f810*/  SHF.R.U32.HI R2, RZ, UR10, R3 ;  /* 0x0000000aff027c19 */ /* 0x000fe20008011603 */
[----:B------:R-:W-:Y:S01]  /*f820*/  IMAD.MOV.U32 R3, RZ, RZ, R15 ;  /* 0x000000ffff037224 */ /* 0x000fe200078e000f */
[----:B------:R-:W-:Y:S01]  /*f830*/  IADD3 R5, P1, RZ, -R11, RZ ;  /* 0x8000000bff057210 */ /* 0x000fe20007f3e0ff */
[----:B------:R-:W-:Y:S01]  /*f840*/  ULDC UR7, c[0x0][0x150] ;  /* 0x0000540000077ab9 */ /* 0x000fe20000000800 */
[----:B0-----:R-:W-:Y:S01]  /*f850*/  I2FP.F32.U32 R6, R12 ;  /* 0x0000000c00067245 */ /* 0x001fe20000201000 */
[----:B------:R-:W0:Y:S01]  /*f860*/  LDC R7, c[0x0][0x144] ;  /* 0x00005100ff077b82 */ /* 0x000e220000000800 */
[----:B------:R-:W-:Y:S01]  /*f870*/  ULDC.64 UR10, c[0x0][0x640] ;  /* 0x00019000000a7ab9 */ /* 0x000fe20000000a00 */
[----:B------:R-:W-:Y:S01]  /*f880*/  IMAD.X R2, RZ, RZ, ~R2, P1 ;  /* 0x000000ffff027224 */ /* 0x000fe200008e0e02 */
[----:B------:R-:W-:Y:S01]  /*f890*/  ISETP.NE.U32.AND P1, PT, RZ, UR10, PT ;  /* 0x0000000aff007c0c */ /* 0x000fe2000bf25070 */
[----:B------:R-:W-:Y:S01]  /*f8a0*/  FMUL R6, R6, UR7 ;  /* 0x0000000706067c20 */ /* 0x000fe20008400000 */
[----:B------:R-:W-:Y:S01]  /*f8b0*/  ULDC UR7, c[0x0][0x618] ;  /* 0x0001860000077ab9 */ /* 0x000fe20000000800 */
[----:B------:R-:W-:Y:S01]  /*f8c0*/  IMAD R4, R2, UR8, RZ ;  /* 0x0000000802047c24 */ /* 0x000fe2000f8e02ff */
[----:B------:R-:W-:Y:S01]  /*f8d0*/  ISETP.NE.AND.EX P1, PT, RZ, UR11, PT, P1 ;  /* 0x0000000bff007c0c */ /* 0x000fe2000bf25310 */
[----:B------:R-:W-:Y:S01]  /*f8e0*/  IMAD.MOV.U32 R2, RZ, RZ, R13 ;  /* 0x000000ffff027224 */ /* 0x000fe200078e000d */
[----:B------:R-:W2:Y:S01]  /*f8f0*/  LDC R15, c[0x0][0x148] ;  /* 0x00005200ff0f7b82 */ /* 0x000ea20000000800 */
[----:B------:R-:W3:Y:S02]  /*f900*/  F2I.U32.TRUNC.NTZ R6, R6 ;  /* 0x0000000600067305 */ /* 0x000ee4000020f000 */
[----:B------:R-:W-:Y:S01]  /*f910*/  IMAD.WIDE.U32 R2, R5, UR8, R2 ;  /* 0x0000000805027c25 */ /* 0x000fe2000f8e0002 */
[----:B------:R-:W-:-:S03]  /*f920*/  ULDC UR8, c[0x0][0x154] ;  /* 0x0000550000087ab9 */ /* 0x000fc60000000800 */
[----:B------:R-:W-:Y:S01]  /*f930*/  IMAD R5, R5, UR9, R4 ;  /* 0x0000000905057c24 */ /* 0x000fe2000f8e0204 */
[----:B------:R-:W-:-:S03]  /*f940*/  ULDC UR9, c[0x0][0x608] ;  /* 0x0001820000097ab9 */ /* 0x000fc60000000800 */
[----:B------:R-:W-:-:S05]  /*f950*/  IMAD.IADD R3, R3, 0x1, R5 ;  /* 0x0000000103037824 */ /* 0x000fca00078e0205 */
[----:B------:R-:W-:Y:S01]  /*f960*/  SHF.R.U64 R13, R2, UR7, R3 ;  /* 0x00000007020d7c19 */ /* 0x000fe20008001203 */
[----:B---3--:R-:W-:Y:S01]  /*f970*/  IMAD.MOV R6, RZ, RZ, -R6 ;  /* 0x000000ffff067224 */ /* 0x008fe200078e0a06 */
[----:B-1----:R-:W-:-:S03]  /*f980*/  I2FP.F32.U32 R2, R10 ;  /* 0x0000000a00027245 */ /* 0x002fc60000201000 */
[----:B0-----:R-:W-:Y:S02]  /*f990*/  IMAD R19, R7, R6, R12 ;  /* 0x0000000607137224 */ /* 0x001fe400078e020c */
[----:B------:R-:W-:Y:S01]  /*f9a0*/  FMUL R4, R2, UR8 ;  /* 0x0000000802047c20 */ /* 0x000fe20008400000 */
[----:B------:R-:W-:Y:S01]  /*f9b0*/  SHF.R.U32.HI R2, RZ, UR7, R3 ;  /* 0x00000007ff027c19 */ /* 0x000fe20008011603 */
[----:B------:R-:W-:Y:S02]  /*f9c0*/  ULDC UR7, c[0x0][0x658] ;  /* 0x0001960000077ab9 */ /* 0x000fe40000000800 */
[----:B------:R0:W1:Y:S01]  /*f9d0*/  F2I.U32.TRUNC.NTZ R18, R4 ;  /* 0x0000000400127305 */ /* 0x000062000020f000 */
[--C-:B------:R-:W-:Y:S02]  /*f9e0*/  SHF.R.U64 R16, R13, UR9, R2.reuse ;  /* 0x000000090d107c19 */ /* 0x100fe40008001202 */
[----:B------:R-:W-:-:S04]  /*f9f0*/  SHF.R.U32.HI R3, RZ, UR9, R2 ;  /* 0x00000009ff037c19 */ /* 0x000fc80008011602 */
[--C-:B------:R-:W-:Y:S02]  /*fa00*/  SHF.R.U64 R14, R16, UR7, R3.reuse ;  /* 0x00000007100e7c19 */ /* 0x100fe40008001203 */
[----:B------:R-:W-:-:S03]  /*fa10*/  SHF.R.U32.HI R3, RZ, UR7, R3 ;  /* 0x00000007ff037c19 */ /* 0x000fc60008011603 */
[----:B------:R-:W-:Y:S01]  /*fa20*/  IMAD.MOV.U32 R2, RZ, RZ, R14 ;  /* 0x000000ffff027224 */ /* 0x000fe200078e000e */
[----:B0-2---:R-:W-:Y:S06]  /*fa30*/  @!P1 BRA `(.L_x_308) ;  /* 0x0000000000289947 */ /* 0x005fec0003800000 */
        /* <DEDUP_REMOVED lines=10> */
.L_x_308:
[----:B------:R-:W-:Y:S01]  /*fae0*/  ULDC UR7, c[0x0][0x648] ;  /* 0x0001920000077ab9 */ /* 0x000fe20000000800 */
[----:B-1----:R-:W-:Y:S01]  /*faf0*/  IMAD.MOV R18, RZ, RZ, -R18 ;  /* 0x000000ffff127224 */ /* 0x002fe200078e0a12 */
[----:B------:R-:W-:Y:S01]  /*fb00*/  SHF.R.U64 R3, R2, UR7, R3 ;  /* 0x0000000702037c19 */ /* 0x000fe20008001203 */
[----:B------:R-:W-:Y:S01]  /*fb10*/  ULDC UR7, c[0x0][0x638] ;  /* 0x00018e0000077ab9 */ /* 0x000fe20000000800 */
[----:B------:R-:W-:Y:S01]  /*fb20*/  LOP3.LUT R2, R16, UR6, RZ, 0xc0, !PT ;  /* 0x0000000610027c12 */ /* 0x000fe2000f8ec0ff */
[----:B------:R-:W-:Y:S01]  /*fb30*/  @P2 IMAD R19, R15, R18, R10 ;  /* 0x000000120f132224 */ /* 0x000fe200078e020a */
[----:B------:R-:W-:Y:S01]  /*fb40*/  LOP3.LUT R13, R13, UR4, RZ, 0xc0, !PT ;  /* 0x000000040d0d7c12 */ /* 0x000fe2000f8ec0ff */
[----:B------:R-:W-:Y:S01]  /*fb50*/  IMAD.MOV R5, RZ, RZ, -R3 ;  /* 0x000000ffff057224 */ /* 0x000fe200078e0a03 */
[----:B------:R-:W-:Y:S01]  /*fb60*/  ULDC UR8, c[0x0][0x610] ;  /* 0x0001840000087ab9 */ /* 0x000fe20000000800 */
[----:B------:R-:W-:Y:S02]  /*fb70*/  IMAD R2, R3, UR5, R2 ;  /* 0x0000000503027c24 */ /* 0x000fe4000f8e0202 */
[----:B------:R-:W-:Y:S01]  /*fb80*/  IMAD R14, R5, UR7, R14 ;  /* 0x00000007050e7c24 */ /* 0x000fe2000f8e020e */
[----:B------:R-:W-:Y:S01]  /*fb90*/  ULDC UR7, c[0x0][0x600] ;  /* 0x0001800000077ab9 */ /* 0x000fe20000000800 */
[----:B------:R-:W-:-:S02]  /*fba0*/  IMAD R5, R2, UR8, R19 ;  /* 0x0000000802057c24 */ /* 0x000fc4000f8e0213 */
[----:B------:R-:W-:Y:S02]  /*fbb0*/  IMAD R14, R14, UR7, R13 ;  /* 0x000000070e0e7c24 */ /* 0x000fe4000f8e020d */
[----:B------:R-:W-:-:S03]  /*fbc0*/  IMAD.MOV.U32 R2, RZ, RZ, 0x1 ;  /* 0x00000001ff027424 */ /* 0x000fc600078e00ff */
[----:B------:R-:W-:Y:S02]  /*fbd0*/  SEL R6, R14, R5, !P2 ;  /* 0x000000050e067207 */ /* 0x000fe40005000000 */
[----:B------:R-:W-:-:S07]  /*fbe0*/  SEL R5, R5, R14, !P2 ;  /* 0x0000000e05057207 */ /* 0x000fce0005000000 */
.L_x_306:
[----:B------:R-:W-:Y:S05]  /*fbf0*/  BSYNC B1 ;  /* 0x0000000000017941 */ /* 0x000fea0003800000 */
.L_x_305:
[----:B------:R-:W-:-:S13]  /*fc00*/  LOP3.LUT P1, RZ, R2, 0xff, RZ, 0xc0, !PT ;  /* 0x000000ff02ff7812 */ /* 0x000fda000782c0ff */
[----:B------:R-:W-:Y:S05]  /*fc10*/  @P1 BRA `(.L_x_309) ;  /* 0xfffffff400301947 */ /* 0x000fea000383ffff */
[----:B------:R-:W-:Y:S05]  /*fc20*/  BSYNC B0 ;  /* 0x0000000000007941 */ /* 0x000fea0003800000 */
.L_x_297:
[----:B------:R-:W-:-:S03]  /*fc30*/  UMOV UR7, 0xffffffff ;  /* 0xffffffff00077882 */ /* 0x000fc60000000000 */
[----:B------:R-:W-:Y:S05]  /*fc40*/  BRA.DIV UR7, `(.L_x_310) ;  /* 0x0000000607047947 */ /* 0x000fea000b800000 */
[----:B------:R-:W-:-:S13]  /*fc50*/  ELECT P0, URZ, PT ;  /* 0x00000000003f782f */ /* 0x000fda0003800000 */
.L_x_323:
[----:B------:R-:W-:Y:S04]  /*fc60*/  BSSY B0, `(.L_x_311) ;  /* 0x0000023000007945 */ /* 0x000fe80003800000 */
[----:B------:R-:W-:Y:S05]  /*fc70*/  @!P0 BRA `(.L_x_312) ;  /* 0x0000000000848947 */ /* 0x000fea0003800000 */
[----:B------:R-:W-:-:S04]  /*fc80*/  ULOP3.LUT UR7, UR13, 0x2, URZ, 0xfc, !UPT ;  /* 0x000000020d077892 */ /* 0x000fc8000f8efc3f */
[----:B------:R-:W-:-:S06]  /*fc90*/  UISETP.NE.AND UP0, UPT, UR7, 0x3, UPT ;  /* 0x000000030700788c */ /* 0x000fcc000bf05270 */
[----:B------:R-:W-:-:S13]  /*fca0*/  PLOP3.LUT P0, PT, PT, PT, UP0, 0x80, 0x0 ;  /* 0x000000000000781c */ /* 0x000fda0003f0f008 */
[----:B------:R-:W-:Y:S05]  /*fcb0*/  @!P0 BRA `(.L_x_313) ;  /* 0x0000000000048947 */ /* 0x000fea0003800000 */
[----:B------:R-:W-:Y:S01]  /*fcc0*/  BPT.TRAP 0x1 ;  /* 0x000000040000795c */ /* 0x000fe20000300000 */
.L_x_313:
[----:B------:R-:W0:Y:S01]  /*fcd0*/  S2R R3, SR_CgaCtaId ;  /* 0x0000000000037919 */ /* 0x000e220000008800 */
[----:B------:R-:W-:-:S04]  /*fce0*/  MOV R2, 0x400 ;  /* 0x0000040000027802 */ /* 0x000fc80000000f00 */
[----:B0-----:R-:W-:Y:S02]  /*fcf0*/  LEA R3, R3, R2, 0x18 ;  /* 0x0000000203037211 */ /* 0x001fe400078ec0ff */
[----:B------:R-:W-:-:S03]  /*fd00*/  SHF.L.U32 R2, R0, 0x1f, RZ ;  /* 0x0000001f00027819 */ /* 0x000fc600000006ff */
[----:B------:R-:W-:-:S04]  /*fd10*/  VIADD R3, R3, 0x18 ;  /* 0x0000001803037836 */ /* 0x000fc80000000000 */
[C---:B------:R-:W-:Y:S02]  /*fd20*/  IMAD R7, R8.reuse, 0x8, R3 ;  /* 0x0000000808077824 */ /* 0x040fe400078e0203 */
[----:B------:R-:W-:Y:S02]  /*fd30*/  VIADD R8, R8, 0x1 ;  /* 0x0000000108087836 */ /* 0x000fe40000000000 */
[----:B------:R-:W0:Y:S03]  /*fd40*/  SYNCS.PHASECHK.TRANS64.TRYWAIT P0, [R7+URZ], R2 ;  /* 0x00000002070075a7 */ /* 0x000e26000800017f */
[----:B------:R-:W-:-:S04]  /*fd50*/  ISETP.NE.AND P1, PT, R8, 0x3, PT ;  /* 0x000000030800780c */ /* 0x000fc80003f25270 */
[----:B------:R-:W-:Y:S02]  /*fd60*/  SEL R5, RZ, 0x1, P1 ;  /* 0x00000001ff057807 */ /* 0x000fe40000800000 */
[----:B------:R-:W-:Y:S02]  /*fd70*/  SEL R8, R8, RZ, P1 ;  /* 0x000000ff08087207 */ /* 0x000fe40000800000 */
[----:B------:R-:W-:-:S03]  /*fd80*/  LOP3.LUT R5, R0, R5, RZ, 0x3c, !PT ;  /* 0x0000000500057212 */ /* 0x000fc600078e3cff */
[----:B------:R-:W-:Y:S01]  /*fd90*/  IMAD R9, R8, 0x8, R3 ;  /* 0x0000000808097824 */ /* 0x000fe200078e0203 */
[----:B------:R-:W-:Y:S01]  /*fda0*/  SHF.L.U32 R4, R5, 0x1f, RZ ;  /* 0x0000001f05047819 */ /* 0x000fe200000006ff */
[----:B0-----:R-:W-:Y:S06]  /*fdb0*/  @!P0 BRA `(.L_x_314) ;  /* 0x0000000000cc8947 */ /* 0x001fec0003800000 */
.L_x_324:
[----:B------:R-:W1:Y:S01]  /*fdc0*/  SYNCS.PHASECHK.TRANS64.TRYWAIT P0, [R9+URZ], R4 ;  /* 0x00000004090075a7 */ /* 0x000e62000800017f */
[----:B------:R-:W-:-:S05]  /*fdd0*/  VIADD R0, R8, 0x1 ;  /* 0x0000000108007836 */ /* 0x000fca0000000000 */
[----:B------:R-:W-:-:S04]  /*fde0*/  ISETP.NE.AND P1, PT, R0, 0x3, PT ;  /* 0x000000030000780c */ /* 0x000fc80003f25270 */
[----:B0-----:R-:W-:Y:S02]  /*fdf0*/  SEL R2, RZ, 0x1, P1 ;  /* 0x00000001ff027807 */ /* 0x001fe40000800000 */
[----:B------:R-:W-:Y:S02]  /*fe00*/  SEL R0, R0, RZ, P1 ;  /* 0x000000ff00007207 */ /* 0x000fe40000800000 */
[----:B------:R-:W-:Y:S01]  /*fe10*/  LOP3.LUT R2, R5, R2, RZ, 0x3c, !PT ;  /* 0x0000000205027212 */ /* 0x000fe200078e3cff */
[----:B-1----:R-:W-:Y:S06]  /*fe20*/  @!P0 BRA `(.L_x_315) ;  /* 0x0000000000c48947 */ /* 0x002fec0003800000 */
.L_x_325:
[----:B------:R-:W-:Y:S01]  /*fe30*/  IMAD R3, R0, 0x8, R3 ;  /* 0x0000000800037824 */ /* 0x000fe200078e0203 */
[----:B------:R-:W-:-:S07]  /*fe40*/  SHF.L.U32 R0, R2, 0x1f, RZ ;  /* 0x0000001f02007819 */ /* 0x000fce00000006ff */
.L_x_316:
[----:B-1----:R1:W2:Y:S02]  /*fe50*/  SYNCS.PHASECHK.TRANS64.TRYWAIT P0, [R3+URZ], R0 ;  /* 0x00000000030075a7 */ /* 0x0022a4000800017f */
[----:B--2---:R-:W-:Y:S05]  /*fe60*/  @!P0 NANOSLEEP.SYNCS 0x989680 ;  /* 0x009896800000895d */ /* 0x004fea0003900000 */
[----:B------:R-:W2:Y:S02]  /*fe70*/  @!P0 SYNCS.PHASECHK.TRANS64 P0, [R3+URZ], R0 ;  /* 0x00000000030085a7 */ /* 0x000ea4000800007f */
[----:B--2---:R-:W-:Y:S05]  /*fe80*/  @!P0 BRA `(.L_x_316) ;  /* 0xfffffffc00f08947 */ /* 0x004fea000383ffff */
.L_x_312:
[----:B------:R-:W-:Y:S05]  /*fe90*/  BSYNC B0 ;  /* 0x0000000000007941 */ /* 0x000fea0003800000 */
.L_x_311:
[----:B------:R-:W-:Y:S05]  /*fea0*/  EXIT ;  /* 0x000000000000794d */ /* 0x000fea0003800000 */
.L_x_17:
[----:B-1----:R-:W-:-:S04]  /*feb0*/  IMAD.U32 R3, RZ, RZ, UR6 ;  /* 0x00000006ff037e24 */ /* 0x002fc8000f8e00ff */
[----:B------:R1:W2:Y:S03]  /*fec0*/  SYNCS.PHASECHK.TRANS64.TRYWAIT P0, [R3+URZ], R0 ;  /* 0x00000000030075a7 */ /* 0x0002a6000800017f */
[----:B--2---:R-:W-:Y:S05]  /*fed0*/  @!P0 NANOSLEEP.SYNCS 0x989680 ;  /* 0x009896800000895d */ /* 0x004fea0003900000 */
[----:B------:R-:W2:Y:S02]  /*fee0*/  @!P0 SYNCS.PHASECHK.TRANS64 P0, [R3+URZ], R0 ;  /* 0x00000000030085a7 */ /* 0x000ea4000800007f */
[----:B--2---:R-:W-:Y:S05]  /*fef0*/  @!P0 BRA `(.L_x_17) ;  /* 0xfffffffc00ec8947 */ /* 0x004fea000383ffff */
[----:B------:R-:W-:Y:S05]  /*ff00*/  BRA `(.L_x_16) ;  /* 0xffffff1c000c7947 */ /* 0x000fea000383ffff */
.L_x_23:
[----:B-----5:R1:W-:Y:S02]  /*ff10*/  STL [R1+0x88], R0 ;  /* 0x0000880001007387 */ /* 0x0203e40000100800 */
[----:B-1----:R-:W-:-:S04]  /*ff20*/  IMAD.U32 R0, RZ, RZ, UR9 ;  /* 0x00000009ff007e24 */ /* 0x002fc8000f8e00ff */
[----:B------:R1:W3:Y:S03]  /*ff30*/  SYNCS.PHASECHK.TRANS64.TRYWAIT P0, [R0+URZ], R229 ;  /* 0x000000e5000075a7 */ /* 0x0002e6000800017f */
[----:B---3--:R-:W-:Y:S05]  /*ff40*/  @!P0 NANOSLEEP.SYNCS 0x989680 ;  /* 0x009896800000895d */ /* 0x008fea0003900000 */
[----:B------:R1:W3:Y:S02]  /*ff50*/  @!P0 SYNCS.PHASECHK.TRANS64 P0, [R0+URZ], R229 ;  /* 0x000000e5000085a7 */ /* 0x0002e4000800007f */
[----:B-1----:R1:W5:Y:S02]  /*ff60*/  LDL.LU R0, [R1+0x88] ;  /* 0x0000880001007983 */ /* 0x0023640000300800 */
[----:B-1-3--:R-:W-:Y:S05]  /*ff70*/  @!P0 BRA `(.L_x_23) ;  /* 0xfffffffc00e48947 */ /* 0x00afea000383ffff */
[----:B------:R-:W-:Y:S05]  /*ff80*/  BRA `(.L_x_22) ;  /* 0xffffff2c00807947 */ /* 0x000fea000383ffff */
.L_x_298:
[----:B------:R-:W-:Y:S01]  /*ff90*/  BSSY B1, `(.L_x_317) ;  /* 0x0000006000017945 */ /* 0x000fe20003800000 */
[----:B------:R-:W-:-:S07]  /*ffa0*/  IMAD.MOV.U32 R2, RZ, RZ, -0x1 ;  /* 0xffffffffff027424 */ /* 0x000fce00078e00ff */
[----:B------:R-:W-:Y:S05]  /*ffb0*/  WARPSYNC.COLLECTIVE R2, `(.L_x_318) ;  /* 0x00000000020c7348 */ /* 0x000fea0003c00000 */
[----:B------:R-:W-:Y:S02]  /*ffc0*/  ELECT P1, UR62, PT ;  /* 0x00000000003e782f */ /* 0x000fe40003820000 */
[----:B------:R-:W-:Y:S01]  /*ffd0*/  MOV R2, UR62 ;  /* 0x0000003e00027c02 */ /* 0x000fe20008000f00 */
[----:B------:R-:W-:Y:S10]  /*ffe0*/  ENDCOLLECTIVE ;  /* 0x000000000000791b */ /* 0x000ff40003800000 */
.L_x_318:
[----:B------:R-:W-:Y:S05]  /*fff0*/  BSYNC B1 ;  /* 0x0000000000017941 */ /* 0x000fea0003800000 */
.L_x_317:
[----:B------:R-:W-:Y:S05]  /*10000*/  BRA `(.L_x_319) ;  /* 0xfffffff000407947 */ /* 0x000fea000383ffff */
.L_x_301:
[----:B-1----:R1:W2:Y:S02]  /*10010*/  SYNCS.PHASECHK.TRANS64.TRYWAIT P1, [R13+URZ+0x18], R4 ;  /* 0x000018040d0075a7 */ /* 0x0022a4000802017f */
[----:B--2---:R-:W-:Y:S05]  /*10020*/  @!P1 NANOSLEEP.SYNCS 0x989680 ;  /* 0x009896800000995d */ /* 0x004fea0003900000 */
[----:B------:R-:W2:Y:S02]  /*10030*/  @!P1 SYNCS.PHASECHK.TRANS64 P1, [R13+URZ+0x18], R4 ;  /* 0x000018040d0095a7 */ /* 0x000ea4000802007f */
[----:B--2---:R-:W-:Y:S05]  /*10040*/  @!P1 BRA `(.L_x_301) ;  /* 0xfffffffc00f09947 */ /* 0x004fea000383ffff */
[----:B------:R-:W-:Y:S05]  /*10050*/  BRA `(.L_x_320) ;  /* 0xfffffff000747947 */ /* 0x000fea000383ffff */
.L_x_310:
[----:B------:R-:W-:Y:S01]  /*10060*/  BSSY B0, `(.L_x_321) ;  /* 0x0000006000007945 */ /* 0x000fe20003800000 */
[----:B------:R-:W-:-:S07]  /*10070*/  IMAD.MOV.U32 R2, RZ, RZ, -0x1 ;  /* 0xffffffffff027424 */ /* 0x000fce00078e00ff */
[----:B------:R-:W-:Y:S05]  /*10080*/  WARPSYNC.COLLECTIVE R2, `(.L_x_322) ;  /* 0x00000000020c7348 */ /* 0x000fea0003c00000 */
[----:B------:R-:W-:Y:S02]  /*10090*/  ELECT P1, UR62, PT ;  /* 0x00000000003e782f */ /* 0x000fe40003820000 */
[----:B------:R-:W-:Y:S01]  /*100a0*/  MOV R2, UR62 ;  /* 0x0000003e00027c02 */ /* 0x000fe20008000f00 */
[----:B------:R-:W-:Y:S10]  /*100b0*/  ENDCOLLECTIVE ;  /* 0x000000000000791b */ /* 0x000ff40003800000 */
.L_x_322:
[----:B------:R-:W-:Y:S05]  /*100c0*/  BSYNC B0 ;  /* 0x0000000000007941 */ /* 0x000fea0003800000 */
.L_x_321:
[----:B------:R-:W-:Y:S01]  /*100d0*/  PLOP3.LUT P0, PT, P1, PT, PT, 0x80, 0x0 ;  /* 0x000000000000781c */ /* 0x000fe20000f0f070 */
[----:B------:R-:W-:-:S12]  /*100e0*/  BRA `(.L_x_323) ;  /* 0xfffffff800dc7947 */ /* 0x000fd8000383ffff */
.L_x_314:
[----:B0-----:R0:W1:Y:S02]  /*100f0*/  SYNCS.PHASECHK.TRANS64.TRYWAIT P0, [R7+URZ], R2 ;  /* 0x00000002070075a7 */ /* 0x001064000800017f */
[----:B-1----:R-:W-:Y:S05]  /*10100*/  @!P0 NANOSLEEP.SYNCS 0x989680 ;  /* 0x009896800000895d */ /* 0x002fea0003900000 */
[----:B------:R-:W1:Y:S02]  /*10110*/  @!P0 SYNCS.PHASECHK.TRANS64 P0, [R7+URZ], R2 ;  /* 0x00000002070085a7 */ /* 0x000e64000800007f */
[----:B-1----:R-:W-:Y:S05]  /*10120*/  @!P0 BRA `(.L_x_314) ;  /* 0xfffffffc00f08947 */ /* 0x002fea000383ffff */
[----:B------:R-:W-:Y:S05]  /*10130*/  BRA `(.L_x_324) ;  /* 0xfffffffc00207947 */ /* 0x000fea000383ffff */
.L_x_315:
[----:B0-----:R0:W1:Y:S02]  /*10140*/  SYNCS.PHASECHK.TRANS64.TRYWAIT P0, [R9+URZ], R4 ;  /* 0x00000004090075a7 */ /* 0x001064000800017f */
[----:B-1----:R-:W-:Y:S05]  /*10150*/  @!P0 NANOSLEEP.SYNCS 0x989680 ;  /* 0x009896800000895d */ /* 0x002fea0003900000 */
[----:B------:R-:W1:Y:S02]  /*10160*/  @!P0 SYNCS.PHASECHK.TRANS64 P0, [R9+URZ], R4 ;  /* 0x00000004090085a7 */ /* 0x000e64000800007f */
[----:B-1----:R-:W-:Y:S05]  /*10170*/  @!P0 BRA `(.L_x_315) ;  /* 0xfffffffc00f08947 */ /* 0x002fea000383ffff */
[----:B------:R-:W-:Y:S05]  /*10180*/  BRA `(.L_x_325) ;  /* 0xfffffffc00287947 */ /* 0x000fea000383ffff */
.L_x_326:
[----:B------:R-:W-:-:S00]  /*10190*/  BRA `(.L_x_326) ;  /* 0xfffffffc00fc7947 */ /* 0x000fc0000383ffff */
[----:B------:R-:W-:-:S00]  /*101a0*/  NOP ;  /* 0x0000000000007918 */ /* 0x000fc00000000000 */
        /* <DEDUP_REMOVED lines=13> */
.L_x_327:


//--------------------- .nv.shared._ZN7cutlass13device_kernelINS_4gemm6kernel13GemmUniversalIN4cute5tupleIJiiiiEEENS1_10collective13CollectiveMmaINS1_37MainloopSm90TmaGmmaWarpSpecializedFP8ILi3ENS5_IJNS4_1CILi1EEESB_SB_EEENS1_35KernelTmaWarpSpecializedCooperativeEEENS5_IJNSA_ILi128EEENSA_ILi256EEENSA_ILi64EEEEEENS_12float_e5m2_tENS5_IJlSB_lEEESJ_SK_NS4_8TiledMMAINS4_8MMA_AtomIJNS4_4SM904GMMA31MMA_64x256x32_F32E5M2E5M2_SS_TNILNSO_7ScaleInE1ELSQ_1EEEEEENS4_6LayoutINS5_IJNSA_ILi2EEESB_SB_EEENS5_IJSB_NSA_ILi0EEESW_EEEEENS5_IJNS4_10UnderscoreESZ_SZ_EEEEENS4_13SM90_TMA_LOADENS4_14ComposedLayoutINS4_7SwizzleILi2ELi4ELi3EEENS4_18smem_ptr_flag_bitsILi8EEENST_INS5_IJNSA_ILi8EEESH_EEENS5_IJSH_SB_EEEEEEEvNS4_8identityES12_S1C_vS1D_EENS_8epilogue10collective6detail29Sm90TmaWarpSpecializedAdapterINS1G_15DefaultEpilogueISJ_SK_SK_NS1F_6thread17LinearCombinationISJ_Li1EffLNS1K_9ScaleType4KindE0ELNS_15FloatRoundStyleE2ESJ_EENS1_15EpilogueDefaultEEEEEvvEEEEvNT_6ParamsE --------------------------
	.section	.nv.shared._ZN7cutlass13device_kernelINS_4gemm6kernel13GemmUniversalIN4cute5tupleIJiiiiEEENS1_10collective13CollectiveMmaINS1_37MainloopSm90TmaGmmaWarpSpecializedFP8ILi3ENS5_IJNS4_1CILi1EEESB_SB_EEENS1_35KernelTmaWarpSpecializedCooperativeEEENS5_IJNSA_ILi128EEENSA_ILi256EEENSA_ILi64EEEEEENS_12float_e5m2_tENS5_IJlSB_lEEESJ_SK_NS4_8TiledMMAINS4_8MMA_AtomIJNS4_4SM904GMMA31MMA_64x256x32_F32E5M2E5M2_SS_TNILNSO_7ScaleInE1ELSQ_1EEEEEENS4_6LayoutINS5_IJNSA_ILi2EEESB_SB_EEENS5_IJSB_NSA_ILi0EEESW_EEEEENS5_IJNS4_10UnderscoreESZ_SZ_EEEEENS4_13SM90_TMA_LOADENS4_14ComposedLayoutINS4_7SwizzleILi2ELi4ELi3EEENS4_18smem_ptr_flag_bitsILi8EEENST_INS5_IJNSA_ILi8EEESH_EEENS5_IJSH_SB_EEEEEEEvNS4_8identityES12_S1C_vS1D_EENS_8epilogue10collective6detail29Sm90TmaWarpSpecializedAdapterINS1G_15DefaultEpilogueISJ_SK_SK_NS1F_6thread17LinearCombinationISJ_Li1EffLNS1K_9ScaleType4KindE0ELNS_15FloatRoundStyleE2ESJ_EENS1_15EpilogueDefaultEEEEEvvEEEEvNT_6ParamsE,"aw",@nobits
	.sectionflags	@""
	.align	16
	.zero		1024


//--------------------- .nv.shared.reserved.0     --------------------------
	.section	.nv.shared.reserved.0,"aw",@nobits
	.weak		__nv_reservedSMEM_offset_0_alias
	.size		__nv_reservedSMEM_offset_0_alias, 0, 0
	.other		__nv_reservedSMEM_offset_0_alias,@"STO_CUDA_RESERVED_SHARED STV_DEFAULT"
__nv_reservedSMEM_offset_0_alias:
	.zero		0


//--------------------- .nv.global                --------------------------
	.section	.nv.global,"aw",@nobits
.nv.global:
	.type		_ZN40_INTERNAL_cd1c468c_4_k_cu_c5d9ebc9_304954cute1_E,@object
	.size		_ZN40_INTERNAL_cd1c468c_4_k_cu_c5d9ebc9_304954cute1_E,(_ZN40_INTERNAL_cd1c468c_4_k_cu_c5d9ebc9_304954cuda3std3__45__cpo6cbeginE - _ZN40_INTERNAL_cd1c468c_4_k_cu_c5d9ebc9_304954cute1_E)
_ZN40_INTERNAL_cd1c468c_4_k_cu_c5d9ebc9_304954cute1_E:
	.zero		1
	.type		_ZN40_INTERNAL_cd1c468c_4_k_cu_c5d9ebc9_304954cuda3std3__45__cpo6cbeginE,@object
	.size		_ZN40_INTERNAL_cd1c468c_4_k_cu_c5d9ebc9_304954cuda3std3__45__cpo6cbeginE,(_ZN40_INTERNAL_cd1c468c_4_k_cu_c5d9ebc9_304954cuda3std3__48in_placeE - _ZN40_INTERNAL_cd1c468c_4_k_cu_c5d9ebc9_304954cuda3std3__45__cpo6cbeginE)
_ZN40_INTERNAL_cd1c468c_4_k_cu_c5d9ebc9_304954cuda3std3__45__cpo6cbeginE:
	.zero		1
	.type		_ZN40_INTERNAL_cd1c468c_4_k_cu_c5d9ebc9_304954cuda3std3__48in_placeE,@object
	.size		_ZN40_INTERNAL_cd1c468c_4_k_cu_c5d9ebc9_304954cuda3std3__48in_placeE,(_ZN40_INTERNAL_cd1c468c_4_k_cu_c5d9ebc9_304954cuda3std6ranges3__45__cpo9iter_moveE - _ZN40_INTERNAL_cd1c468c_4_k_cu_c5d9ebc9_304954cuda3std3__48in_placeE)
_ZN40_INTERNAL_cd1c468c_4_k_cu_c5d9ebc9_304954cuda3std3__48in_placeE:
	.zero		1
	.type		_ZN40_INTERNAL_cd1c468c_4_k_cu_c5d9ebc9_304954cuda3std6ranges3__45__cpo9iter_moveE,@object
	.size		_ZN40_INTERNAL_cd1c468c_4_k_cu_c5d9ebc9_304954cuda3std6ranges3__45__cpo9iter_moveE,(_ZN40_INTERNAL_cd1c468c_4_k_cu_c5d9ebc9_304954cuda3std3__45__cpo5beginE - _ZN40_INTERNAL_cd1c468c_4_k_cu_c5d9ebc9_304954cuda3std6ranges3__45__cpo9iter_moveE)
_ZN40_INTERNAL_cd1c468c_4_k_cu_c5d9ebc9_304954cuda3std6ranges3__45__cpo9iter_moveE:
	.zero		1
	.type		_ZN40_INTERNAL_cd1c468c_4_k_cu_c5d9ebc9_304954cuda3std3__45__cpo5beginE,@object
	.size		_ZN40_INTERNAL_cd1c468c_4_k_cu_c5d9ebc9_304954cuda3std3__45__cpo5beginE,(_ZN40_INTERNAL_cd1c468c_4_k_cu_c5d9ebc9_304954cuda3std3__442_GLOBAL__N__cd1c468c_4_k_cu_c5d9ebc9_304956ignoreE - _ZN40_INTERNAL_cd1c468c_4_k_cu_c5d9ebc9_304954cuda3std3__45__cpo5beginE)
_ZN40_INTERNAL_cd1c468c_4_k_cu_c5d9ebc9_304954cuda3std3__45__cpo5beginE:
	.zero		1
	.type		_ZN40_INTERNAL_cd1c468c_4_k_cu_c5d9ebc9_304954cuda3std3__442_GLOBAL__N__cd1c468c_4_k_cu_c5d9ebc9_304956ignoreE,@object
	.size		_ZN40_INTERNAL_cd1c468c_4_k_cu_c5d9ebc9_304954cuda3std3__442_GLOBAL__N__cd1c468c_4_k_cu_c5d9ebc9_304956ignoreE,(_ZN40_INTERNAL_cd1c468c_4_k_cu_c5d9ebc9_304954cute7productE - _ZN40_INTERNAL_cd1c468c_4_k_cu_c5d9ebc9_304954cuda3std3__442_GLOBAL__N__cd1c468c_4_k_cu_c5d9ebc9_304956ignoreE)
_ZN40_INTERNAL_cd1c468c_4_k_cu_c5d9ebc9_304954cuda3std3__442_GLOBAL__N__cd1c468c_4_k_cu_c5d9ebc9_304956ignoreE:
	.zero		1
	.type		_ZN40_INTERNAL_cd1c468c_4_k_cu_c5d9ebc9_304954cute7productE,@object
	.size		_ZN40_INTERNAL_cd1c468c_4_k_cu_c5d9ebc9_304954cute7productE,(_ZN40_INTERNAL_cd1c468c_4_k_cu_c5d9ebc9_304954cuda3std3__45__cpo3endE - _ZN40_INTERNAL_cd1c468c_4_k_cu_c5d9ebc9_304954cute7productE)
_ZN40_INTERNAL_cd1c468c_4_k_cu_c5d9ebc9_304954cute7productE:
	.zero		1
	.type		_ZN40_INTERNAL_cd1c468c_4_k_cu_c5d9ebc9_304954cuda3std3__45__cpo3endE,@object
	.size		_ZN40_INTERNAL_cd1c468c_4_k_cu_c5d9ebc9_304954cuda3std3__45__cpo3endE,(_ZN40_INTERNAL_cd1c468c_4_k_cu_c5d9ebc9_304954cuda3std3__419piecewise_constructE - _ZN40_INTERNAL_cd1c468c_4_k_cu_c5d9ebc9_304954cuda3std3__45__cpo3endE)
_ZN40_INTERNAL_cd1c468c_4_k_cu_c5d9ebc9_304954cuda3std3__45__cpo3endE:
	.zero		1
	.type		_ZN40_INTERNAL_cd1c468c_4_k_cu_c5d9ebc9_304954cuda3std3__419piecewise_constructE,@object
	.size		_ZN40_INTERNAL_cd1c468c_4_k_cu_c5d9ebc9_304954cuda3std3__419piecewise_constructE,(_ZN40_INTERNAL_cd1c468c_4_k_cu_c5d9ebc9_304954cuda3std3__45__cpo4cendE - _ZN40_INTERNAL_cd1c468c_4_k_cu_c5d9ebc9_304954cuda3std3__419piecewise_constructE)
_ZN40_INTERNAL_cd1c468c_4_k_cu_c5d9ebc9_304954cuda3std3__419piecewise_constructE:
	.zero		1
	.type		_ZN40_INTERNAL_cd1c468c_4_k_cu_c5d9ebc9_304954cuda3std3__45__cpo4cendE,@object
	.size		_ZN40_INTERNAL_cd1c468c_4_k_cu_c5d9ebc9_304954cuda3std3__45__cpo4cendE,(_ZN40_INTERNAL_cd1c468c_4_k_cu_c5d9ebc9_304954cuda3std6ranges3__45__cpo4swapE - _ZN40_INTERNAL_cd1c468c_4_k_cu_c5d9ebc9_304954cuda3std3__45__cpo4cendE)
_ZN40_INTERNAL_cd1c468c_4_k_cu_c5d9ebc9_304954cuda3std3__45__cpo4cendE:
	.zero		1
	.type		_ZN40_INTERNAL_cd1c468c_4_k_cu_c5d9ebc9_304954cuda3std6ranges3__45__cpo4swapE,@object
	.size		_ZN40_INTERNAL_cd1c468c_4_k_cu_c5d9ebc9_304954cuda3std6ranges3__45__cpo4swapE,(.L_7 - _ZN40_INTERNAL_cd1c468c_4_k_cu_c5d9ebc9_304954cuda3std6ranges3__45__cpo4swapE)
_ZN40_INTERNAL_cd1c468c_4_k_cu_c5d9ebc9_304954cuda3std6ranges3__45__cpo4swapE:
	.zero		1
.L_7:


//--------------------- .nv.constant0._ZN7cutlass13device_kernelINS_4gemm6kernel13GemmUniversalIN4cute5tupleIJiiiiEEENS1_10collective13CollectiveMmaINS1_37MainloopSm90TmaGmmaWarpSpecializedFP8ILi3ENS5_IJNS4_1CILi1EEESB_SB_EEENS1_35KernelTmaWarpSpecializedCooperativeEEENS5_IJNSA_ILi128EEENSA_ILi256EEENSA_ILi64EEEEEENS_12float_e5m2_tENS5_IJlSB_lEEESJ_SK_NS4_8TiledMMAINS4_8MMA_AtomIJNS4_4SM904GMMA31MMA_64x256x32_F32E5M2E5M2_SS_TNILNSO_7ScaleInE1ELSQ_1EEEEEENS4_6LayoutINS5_IJNSA_ILi2EEESB_SB_EEENS5_IJSB_NSA_ILi0EEESW_EEEEENS5_IJNS4_10UnderscoreESZ_SZ_EEEEENS4_13SM90_TMA_LOADENS4_14ComposedLayoutINS4_7SwizzleILi2ELi4ELi3EEENS4_18smem_ptr_flag_bitsILi8EEENST_INS5_IJNSA_ILi8EEESH_EEENS5_IJSH_SB_EEEEEEEvNS4_8identityES12_S1C_vS1D_EENS_8epilogue10collective6detail29Sm90TmaWarpSpecializedAdapterINS1G_15DefaultEpilogueISJ_SK_SK_NS1F_6thread17LinearCombinationISJ_Li1EffLNS1K_9ScaleType4KindE0ELNS_15FloatRoundStyleE2ESJ_EENS1_15EpilogueDefaultEEEEEvvEEEEvNT_6ParamsE --------------------------
	.section	.nv.constant0._ZN7cutlass13device_kernelINS_4gemm6kernel13GemmUniversalIN4cute5tupleIJiiiiEEENS1_10collective13CollectiveMmaINS1_37MainloopSm90TmaGmmaWarpSpecializedFP8ILi3ENS5_IJNS4_1CILi1EEESB_SB_EEENS1_35KernelTmaWarpSpecializedCooperativeEEENS5_IJNSA_ILi128EEENSA_ILi256EEENSA_ILi64EEEEEENS_12float_e5m2_tENS5_IJlSB_lEEESJ_SK_NS4_8TiledMMAINS4_8MMA_AtomIJNS4_4SM904GMMA31MMA_64x256x32_F32E5M2E5M2_SS_TNILNSO_7ScaleInE1ELSQ_1EEEEEENS4_6LayoutINS5_IJNSA_ILi2EEESB_SB_EEENS5_IJSB_NSA_ILi0EEESW_EEEEENS5_IJNS4_10UnderscoreESZ_SZ_EEEEENS4_13SM90_TMA_LOADENS4_14ComposedLayoutINS4_7SwizzleILi2ELi4ELi3EEENS4_18smem_ptr_flag_bitsILi8EEENST_INS5_IJNSA_ILi8EEESH_EEENS5_IJSH_SB_EEEEEEEvNS4_8identityES12_S1C_vS1D_EENS_8epilogue10collective6detail29Sm90TmaWarpSpecializedAdapterINS1G_15DefaultEpilogueISJ_SK_SK_NS1F_6thread17LinearCombinationISJ_Li1EffLNS1K_9ScaleType4KindE0ELNS_15FloatRoundStyleE2ESJ_EENS1_15EpilogueDefaultEEEEEvvEEEEvNT_6ParamsE,"a",@progbits
	.sectionflags	@""
	.align	4
.nv.constant0._ZN7cutlass13device_kernelINS_4gemm6kernel13GemmUniversalIN4cute5tupleIJiiiiEEENS1_10collective13CollectiveMmaINS1_37MainloopSm90TmaGmmaWarpSpecializedFP8ILi3ENS5_IJNS4_1CILi1EEESB_SB_EEENS1_35KernelTmaWarpSpecializedCooperativeEEENS5_IJNSA_ILi128EEENSA_ILi256EEENSA_ILi64EEEEEENS_12float_e5m2_tENS5_IJlSB_lEEESJ_SK_NS4_8TiledMMAINS4_8MMA_AtomIJNS4_4SM904GMMA31MMA_64x256x32_F32E5M2E5M2_SS_TNILNSO_7ScaleInE1ELSQ_1EEEEEENS4_6LayoutINS5_IJNSA_ILi2EEESB_SB_EEENS5_IJSB_NSA_ILi0EEESW_EEEEENS5_IJNS4_10UnderscoreESZ_SZ_EEEEENS4_13SM90_TMA_LOADENS4_14ComposedLayoutINS4_7SwizzleILi2ELi4ELi3EEENS4_18smem_ptr_flag_bitsILi8EEENST_INS5_IJNSA_ILi8EEESH_EEENS5_IJSH_SB_EEEEEEEvNS4_8identityES12_S1C_vS1D_EENS_8epilogue10collective6detail29Sm90TmaWarpSpecializedAdapterINS1G_15DefaultEpilogueISJ_SK_SK_NS1F_6thread17LinearCombinationISJ_Li1EffLNS1K_9ScaleType4KindE0ELNS_15FloatRoundStyleE2ESJ_EENS1_15EpilogueDefaultEEEEEvvEEEEvNT_6ParamsE:
	.zero		1664


//--------------------- SYMBOLS --------------------------

	.type		.nv.reservedSmem.offset0,@object
	.size		.nv.reservedSmem.offset0,0x4
